	.headerflags	@"EF_CUDA_TEXMODE_UNIFIED EF_CUDA_64BIT_ADDRESS EF_CUDA_SM86 EF_CUDA_VIRTUAL_SM(EF_CUDA_SM86)"
	.elftype	@"ET_EXEC"


//--------------------- .nv.info                  --------------------------
	.section	.nv.info,"",@"SHT_CUDA_INFO"
	.align	4


	//----- nvinfo : EIATTR_REGCOUNT
	.align		4
        /*0000*/ 	.byte	0x04, 0x2f
        /*0002*/ 	.short	(.L_1 - .L_0)
	.align		4
.L_0:
        /*0004*/ 	.word	index@(triton_mm)
        /*0008*/ 	.word	0x000000fc


	//----- nvinfo : EIATTR_MIN_STACK_SIZE
	.align		4
.L_1:
        /*000c*/ 	.byte	0x04, 0x12
        /*000e*/ 	.short	(.L_3 - .L_2)
	.align		4
.L_2:
        /*0010*/ 	.word	index@(triton_mm)
        /*0014*/ 	.word	0x00000000


	//----- nvinfo : EIATTR_FRAME_SIZE
	.align		4
.L_3:
        /*0018*/ 	.byte	0x04, 0x11
        /*001a*/ 	.short	(.L_5 - .L_4)
	.align		4
.L_4:
        /*001c*/ 	.word	index@(triton_mm)
        /*0020*/ 	.word	0x00000000


	//----- nvinfo : EIATTR_MIN_STACK_SIZE
	.align		4
.L_5:
        /*0024*/ 	.byte	0x04, 0x12
        /*0026*/ 	.short	(.L_7 - .L_6)
	.align		4
.L_6:
        /*0028*/ 	.word	index@(triton_mm)
        /*002c*/ 	.word	0x00000000
.L_7:


//--------------------- .nv.info.triton_mm        --------------------------
	.section	.nv.info.triton_mm,"",@"SHT_CUDA_INFO"
	.sectionflags	@""
	.align	4


	//----- nvinfo : EIATTR_CUDA_API_VERSION
	.align		4
        /*0000*/ 	.byte	0x04, 0x37
        /*0002*/ 	.short	(.L_9 - .L_8)
.L_8:
        /*0004*/ 	.word	0x0000007c


	//----- nvinfo : EIATTR_SW2861232_WAR
	.align		4
.L_9:
        /*0008*/ 	.byte	0x01, 0x35
	.zero		2


	//----- nvinfo : EIATTR_PARAM_CBANK
	.align		4
        /*000c*/ 	.byte	0x04, 0x0a
        /*000e*/ 	.short	(.L_11 - .L_10)
	.align		4
.L_10:
        /*0010*/ 	.word	index@(.nv.constant0.triton_mm)
        /*0014*/ 	.short	0x0160
        /*0016*/ 	.short	0x0020


	//----- nvinfo : EIATTR_CBANK_PARAM_SIZE
	.align		4
.L_11:
        /*0018*/ 	.byte	0x03, 0x19
        /*001a*/ 	.short	0x0020


	//----- nvinfo : EIATTR_KPARAM_INFO
	.align		4
        /*001c*/ 	.byte	0x04, 0x17
        /*001e*/ 	.short	(.L_13 - .L_12)
.L_12:
        /*0020*/ 	.word	0x00000000
        /*0024*/ 	.short	0x0003
        /*0026*/ 	.short	0x0018
        /*0028*/ 	.byte	0x00, 0xf4, 0x21, 0x00


	//----- nvinfo : EIATTR_KPARAM_INFO
	.align		4
.L_13:
        /*002c*/ 	.byte	0x04, 0x17
        /*002e*/ 	.short	(.L_15 - .L_14)
.L_14:
        /*0030*/ 	.word	0x00000000
        /*0034*/ 	.short	0x0002
        /*0036*/ 	.short	0x0010
        /*0038*/ 	.byte	0x00, 0xf4, 0x21, 0x00


	//----- nvinfo : EIATTR_KPARAM_INFO
	.align		4
.L_15:
        /*003c*/ 	.byte	0x04, 0x17
        /*003e*/ 	.short	(.L_17 - .L_16)
.L_16:
        /*0040*/ 	.word	0x00000000
        /*0044*/ 	.short	0x0001
        /*0046*/ 	.short	0x0008
        /*0048*/ 	.byte	0x00, 0xf4, 0x21, 0x00


	//----- nvinfo : EIATTR_KPARAM_INFO
	.align		4
.L_17:
        /*004c*/ 	.byte	0x04, 0x17
        /*004e*/ 	.short	(.L_19 - .L_18)
.L_18:
        /*0050*/ 	.word	0x00000000
        /*0054*/ 	.short	0x0000
        /*0056*/ 	.short	0x0000
        /*0058*/ 	.byte	0x00, 0xf4, 0x21, 0x00


	//----- nvinfo : EIATTR_MAXREG_COUNT
	.align		4
.L_19:
        /*005c*/ 	.byte	0x03, 0x1b
        /*005e*/ 	.short	0x00ff


	//----- nvinfo : EIATTR_EXIT_INSTR_OFFSETS
	.align		4
        /*0060*/ 	.byte	0x04, 0x1c
        /*0062*/ 	.short	(.L_21 - .L_20)


	//   ....[0]....
.L_20:
        /*0064*/ 	.word	0x00003b20


	//   ....[1]....
        /*0068*/ 	.word	0x00003b70


	//----- nvinfo : EIATTR_REQNTID
	.align		4
.L_21:
        /*006c*/ 	.byte	0x04, 0x10
        /*006e*/ 	.short	(.L_23 - .L_22)
.L_22:
        /*0070*/ 	.word	0x00000100
        /*0074*/ 	.word	0x00000001
        /*0078*/ 	.word	0x00000001
.L_23:


//--------------------- .nv.callgraph             --------------------------
	.section	.nv.callgraph,"",@"SHT_CUDA_CALLGRAPH"
	.align	4
	.sectionentsize	8
	.align		4
        /*0000*/ 	.word	0x00000000
	.align		4
        /*0004*/ 	.word	0xffffffff
	.align		4
        /*0008*/ 	.word	0x00000000
	.align		4
        /*000c*/ 	.word	0xfffffffe
	.align		4
        /*0010*/ 	.word	0x00000000
	.align		4
        /*0014*/ 	.word	0xfffffffd
	.align		4
        /*0018*/ 	.word	0x00000000
	.align		4
        /*001c*/ 	.word	0xfffffffc


//--------------------- .nv.rel.action            --------------------------
	.section	.nv.rel.action,"",@"SHT_CUDA_RELOCINFO"
	.align	8
	.sectionentsize	8
        /*0000*/ 	.byte	0x73, 0x00, 0x00, 0x00, 0x00, 0x00, 0x00, 0x00, 0x00, 0x00, 0x00, 0x11, 0x25, 0x00, 0x05, 0x36


//--------------------- .nv.constant0.triton_mm   --------------------------
	.section	.nv.constant0.triton_mm,"a",@progbits
	.sectionflags	@""
	.align	4
.nv.constant0.triton_mm:
	.zero		384


//--------------------- .text.triton_mm           --------------------------
	.section	.text.triton_mm,"ax",@progbits
	.sectionflags	@"SHF_BARRIERS=1"
	.sectioninfo	@"SHI_REGISTERS=252"
	.align	128
        .global         triton_mm
        .type           triton_mm,@function
        .size           triton_mm,(.L_x_2 - triton_mm)
        .other          triton_mm,@"STO_CUDA_ENTRY STV_DEFAULT"
triton_mm:
.text.triton_mm:
[----:B------:R-:W-:Y:S02]  /*0000*/  IMAD.MOV.U32 R1, RZ, RZ, c[0x0][0x28] ;  /* 0x00000a00ff017624 */ /* 0x000fe400078e00ff */
[----:B------:R-:W1:Y:S01]  /*0010*/  S2UR UR7, SR_CTAID.X ;  /* 0x00000000000779c3 */ /* 0x000e620000002500 */
[----:B------:R-:W2:Y:S01]  /*0020*/  S2R R3, SR_CTAID.X ;  /* 0x0000000000037919 */ /* 0x000ea20000002500 */
[----:B------:R-:W-:Y:S01]  /*0030*/  CS2R R128, SRZ ;  /* 0x0000000000807805 */ /* 0x000fe2000001ff00 */
[----:B------:R-:W-:Y:S01]  /*0040*/  CS2R R130, SRZ ;  /* 0x0000000000827805 */ /* 0x000fe2000001ff00 */
[----:B------:R-:W-:Y:S01]  /*0050*/  CS2R R132, SRZ ;  /* 0x0000000000847805 */ /* 0x000fe2000001ff00 */
[----:B------:R-:W3:Y:S01]  /*0060*/  S2R R233, SR_TID.X ;  /* 0x0000000000e97919 */ /* 0x000ee20000002100 */
[----:B------:R-:W-:Y:S01]  /*0070*/  CS2R R134, SRZ ;  /* 0x0000000000867805 */ /* 0x000fe2000001ff00 */
        /* <DEDUP_REMOVED lines=17> */
[----:B-1----:R-:W-:Y:S01]  /*0190*/  UIMAD.WIDE UR4, UR7, 0x2aaaaaab, URZ ;  /* 0x2aaaaaab070478a5 */ /* 0x002fe2000f8e023f */
[----:B--2---:R-:W-:Y:S01]  /*01a0*/  IABS R7, R3 ;  /* 0x0000000300077213 */ /* 0x004fe20000000000 */
[----:B------:R-:W-:Y:S01]  /*01b0*/  CS2R R142, SRZ ;  /* 0x00000000008e7805 */ /* 0x000fe2000001ff00 */
[----:B------:R-:W-:Y:S01]  /*01c0*/  CS2R R44, SRZ ;  /* 0x00000000002c7805 */ /* 0x000fe2000001ff00 */
[----:B------:R-:W-:Y:S01]  /*01d0*/  USHF.R.U32.HI UR4, URZ, 0x1f, UR5 ;  /* 0x0000001f3f047899 */ /* 0x000fe20008011605 */
[----:B------:R1:W2:Y:S01]  /*01e0*/  R2UR UR11, R7 ;  /* 0x00000000070b73c2 */ /* 0x0002a200000e0000 */
[----:B---3--:R-:W-:Y:S01]  /*01f0*/  IMAD.SHL.U32 R29, R233, 0x10, RZ ;  /* 0x00000010e91d7824 */ /* 0x008fe200078e00ff */
[----:B------:R-:W-:Y:S01]  /*0200*/  CS2R R46, SRZ ;  /* 0x00000000002e7805 */ /* 0x000fe2000001ff00 */
[----:B------:R-:W-:Y:S01]  /*0210*/  ULEA.HI.SX32 UR8, UR5, UR4, 0x1a ;  /* 0x0000000405087291 */ /* 0x000fe2000f8fd23f */
[----:B------:R-:W-:Y:S01]  /*0220*/  CS2R R48, SRZ ;  /* 0x0000000000307805 */ /* 0x000fe2000001ff00 */
[----:B------:R-:W-:Y:S01]  /*0230*/  CS2R R50, SRZ ;  /* 0x0000000000327805 */ /* 0x000fe2000001ff00 */
[----:B------:R-:W-:Y:S01]  /*0240*/  UMOV UR4, 0xfffffff8 ;  /* 0xfffffff800047882 */ /* 0x000fe20000000000 */
[----:B------:R-:W-:Y:S01]  /*0250*/  LOP3.LUT R3, R29, 0x40, RZ, 0xc0, !PT ;  /* 0x000000401d037812 */ /* 0x000fe200078ec0ff */
[----:B------:R-:W-:Y:S01]  /*0260*/  UIMAD UR4, UR8, UR4, 0x21 ;  /* 0x00000021080474a4 */ /* 0x000fe2000f8e0204 */
[----:B------:R-:W-:Y:S01]  /*0270*/  CS2R R52, SRZ ;  /* 0x0000000000347805 */ /* 0x000fe2000001ff00 */
[----:B------:R-:W-:Y:S01]  /*0280*/  UIMAD UR10, UR8, -0x180, UR7 ;  /* 0xfffffe80080a78a4 */ /* 0x000fe2000f8e0207 */
[----:B------:R-:W-:Y:S01]  /*0290*/  CS2R R54, SRZ ;  /* 0x0000000000367805 */ /* 0x000fe2000001ff00 */
[----:B------:R-:W-:Y:S01]  /*02a0*/  UISETP.LT.AND UP0, UPT, UR4, 0x8, UPT ;  /* 0x000000080400788c */ /* 0x000fe2000bf01270 */
[----:B------:R-:W-:Y:S01]  /*02b0*/  CS2R R56, SRZ ;  /* 0x0000000000387805 */ /* 0x000fe2000001ff00 */
[----:B------:R-:W-:Y:S01]  /*02c0*/  CS2R R58, SRZ ;  /* 0x00000000003a7805 */ /* 0x000fe2000001ff00 */
[----:B------:R-:W-:Y:S01]  /*02d0*/  CS2R R60, SRZ ;  /* 0x00000000003c7805 */ /* 0x000fe2000001ff00 */
[----:B------:R-:W-:Y:S01]  /*02e0*/  USEL UR9, UR4, 0x8, UP0 ;  /* 0x0000000804097887 */ /* 0x000fe20008000000 */
[----:B------:R-:W-:Y:S01]  /*02f0*/  IMAD.U32 R5, RZ, RZ, UR10 ;  /* 0x0000000aff057e24 */ /* 0x000fe2000f8e00ff */
[----:B------:R-:W-:Y:S01]  /*0300*/  UISETP.GE.AND UP0, UPT, UR7, URZ, UPT ;  /* 0x0000003f0700728c */ /* 0x000fe2000bf06270 */
[----:B------:R-:W-:Y:S01]  /*0310*/  CS2R R62, SRZ ;  /* 0x00000000003e7805 */ /* 0x000fe2000001ff00 */
[----:B------:R-:W-:Y:S01]  /*0320*/  UMOV UR4, URZ ;  /* 0x0000003f00047c82 */ /* 0x000fe20008000000 */
[----:B------:R-:W-:Y:S01]  /*0330*/  CS2R R64, SRZ ;  /* 0x0000000000407805 */ /* 0x000fe2000001ff00 */
[----:B------:R-:W-:Y:S01]  /*0340*/  IMAD.U32 R4, RZ, RZ, UR9 ;  /* 0x00000009ff047e24 */ /* 0x000fe2000f8e00ff */
[----:B------:R-:W-:Y:S01]  /*0350*/  IABS R8, R5 ;  /* 0x0000000500087213 */ /* 0x000fe20000000000 */
[----:B------:R-:W-:Y:S01]  /*0360*/  ULOP3.LUT UR10, UR10, UR9, URZ, 0x3c, !UPT ;  /* 0x000000090a0a7292 */ /* 0x000fe2000f8e3c3f */
[----:B------:R-:W-:Y:S01]  /*0370*/  CS2R R66, SRZ ;  /* 0x0000000000427805 */ /* 0x000fe2000001ff00 */
[----:B------:R-:W-:Y:S01]  /*0380*/  CS2R R68, SRZ ;  /* 0x0000000000447805 */ /* 0x000fe2000001ff00 */
[-C--:B------:R-:W-:Y:S01]  /*0390*/  IABS R6, R4.reuse ;  /* 0x0000000400067213 */ /* 0x080fe20000000000 */
[----:B------:R3:W4:Y:S01]  /*03a0*/  R2UR UR13, R8 ;  /* 0x00000000080d73c2 */ /* 0x00072200000e0000 */
[----:B------:R-:W-:Y:S01]  /*03b0*/  IABS R4, R4 ;  /* 0x0000000400047213 */ /* 0x000fe20000000000 */
[----:B------:R-:W-:Y:S01]  /*03c0*/  CS2R R70, SRZ ;  /* 0x0000000000467805 */ /* 0x000fe2000001ff00 */
[----:B------:R-:W-:Y:S01]  /*03d0*/  CS2R R72, SRZ ;  /* 0x0000000000487805 */ /* 0x000fe2000001ff00 */
[----:B------:R-:W-:Y:S01]  /*03e0*/  CS2R R74, SRZ ;  /* 0x00000000004a7805 */ /* 0x000fe2000001ff00 */
[----:B------:R-:W-:Y:S01]  /*03f0*/  CS2R R76, SRZ ;  /* 0x00000000004c7805 */ /* 0x000fe2000001ff00 */
[----:B-1----:R-:W-:Y:S01]  /*0400*/  IMAD.MOV R7, RZ, RZ, -R4 ;  /* 0x000000ffff077224 */ /* 0x002fe200078e0a04 */
[----:B------:R-:W-:Y:S01]  /*0410*/  CS2R R78, SRZ ;  /* 0x00000000004e7805 */ /* 0x000fe2000001ff00 */
[----:B------:R1:W2:Y:S01]  /*0420*/  R2UR UR14, R6 ;  /* 0x00000000060e73c2 */ /* 0x0002a200000e0000 */
[----:B------:R-:W-:Y:S01]  /*0430*/  CS2R R80, SRZ ;  /* 0x0000000000507805 */ /* 0x000fe2000001ff00 */
[----:B------:R-:W-:Y:S01]  /*0440*/  CS2R R82, SRZ ;  /* 0x0000000000527805 */ /* 0x000fe2000001ff00 */
[----:B------:R-:W-:Y:S01]  /*0450*/  CS2R R84, SRZ ;  /* 0x0000000000547805 */ /* 0x000fe2000001ff00 */
[----:B------:R-:W-:Y:S01]  /*0460*/  CS2R R86, SRZ ;  /* 0x0000000000567805 */ /* 0x000fe2000001ff00 */
[----:B------:R-:W-:Y:S01]  /*0470*/  CS2R R188, SRZ ;  /* 0x0000000000bc7805 */ /* 0x000fe2000001ff00 */
[----:B------:R-:W-:Y:S01]  /*0480*/  CS2R R190, SRZ ;  /* 0x0000000000be7805 */ /* 0x000fe2000001ff00 */
[----:B------:R-:W-:Y:S01]  /*0490*/  CS2R R184, SRZ ;  /* 0x0000000000b87805 */ /* 0x000fe2000001ff00 */
[----:B------:R2:W3:Y:S01]  /*04a0*/  R2UR UR12, R7 ;  /* 0x00000000070c73c2 */ /* 0x0004e200000e0000 */
[----:B-1----:R-:W-:Y:S01]  /*04b0*/  IMAD.SHL.U32 R6, R233, 0x2, RZ ;  /* 0x00000002e9067824 */ /* 0x002fe200078e00ff */
[----:B------:R-:W-:Y:S01]  /*04c0*/  CS2R R186, SRZ ;  /* 0x0000000000ba7805 */ /* 0x000fe2000001ff00 */
[----:B------:R-:W-:Y:S01]  /*04d0*/  CS2R R180, SRZ ;  /* 0x0000000000b47805 */ /* 0x000fe2000001ff00 */
[----:B------:R-:W-:Y:S01]  /*04e0*/  CS2R R182, SRZ ;  /* 0x0000000000b67805 */ /* 0x000fe2000001ff00 */
[----:B------:R-:W-:Y:S01]  /*04f0*/  CS2R R176, SRZ ;  /* 0x0000000000b07805 */ /* 0x000fe2000001ff00 */
[----:B------:R-:W-:Y:S01]  /*0500*/  LOP3.LUT R228, R3, 0x30, R6, 0xf8, !PT ;  /* 0x0000003003e47812 */ /* 0x000fe200078ef806 */
[----:B------:R-:W-:Y:S01]  /*0510*/  CS2R R178, SRZ ;  /* 0x0000000000b27805 */ /* 0x000fe2000001ff00 */
[----:B------:R-:W-:Y:S01]  /*0520*/  LOP3.LUT R248, R6, 0x30, RZ, 0xc0, !PT ;  /* 0x0000003006f87812 */ /* 0x000fe200078ec0ff */
[----:B------:R-:W-:Y:S01]  /*0530*/  CS2R R172, SRZ ;  /* 0x0000000000ac7805 */ /* 0x000fe2000001ff00 */
[----:B------:R-:W-:Y:S01]  /*0540*/  LOP3.LUT R6, R29, 0x60, RZ, 0xc0, !PT ;  /* 0x000000601d067812 */ /* 0x000fe200078ec0ff */
[----:B------:R-:W-:Y:S01]  /*0550*/  CS2R R174, SRZ ;  /* 0x0000000000ae7805 */ /* 0x000fe2000001ff00 */
[----:B------:R-:W-:-:S02]  /*0560*/  LOP3.LUT R248, R248, 0x70, R29, 0x78, !PT ;  /* 0x00000070f8f87812 */ /* 0x000fc400078e781d */
[----:B------:R-:W-:Y:S01]  /*0570*/  LOP3.LUT R11, R6, 0x10, R233, 0xf8, !PT ;  /* 0x00000010060b7812 */ /* 0x000fe200078ef8e9 */
[----:B--2---:R-:W1:Y:S08]  /*0580*/  I2F.RP R0, UR14 ;  /* 0x0000000e00007d06 */ /* 0x004e700008209400 */
[----:B-1----:R-:W1:Y:S02]  /*0590*/  MUFU.RCP R0, R0 ;  /* 0x0000000000007308 */ /* 0x002e640000001000 */
[----:B-1----:R-:W-:-:S02]  /*05a0*/  IADD3 R2, R0, 0xffffffe, RZ ;  /* 0x0ffffffe00027810 */ /* 0x002fc40007ffe0ff */
[----:B------:R-:W-:-:S04]  /*05b0*/  LOP3.LUT R0, R29, 0x30, RZ, 0xc0, !PT ;  /* 0x000000301d007812 */ /* 0x000fc800078ec0ff */
[----:B------:R-:W1:Y:S01]  /*05c0*/  F2I.FTZ.U32.TRUNC.NTZ R2, R2 ;  /* 0x0000000200027305 */ /* 0x000e62000021f000 */
[----:B------:R-:W-:Y:S02]  /*05d0*/  LOP3.LUT R5, R0, 0x40, RZ, 0xfc, !PT ;  /* 0x0000004000057812 */ /* 0x000fe400078efcff */
[--C-:B------:R-:W-:Y:S02]  /*05e0*/  LOP3.LUT R0, R3, 0x10, R233.reuse, 0xf8, !PT ;  /* 0x0000001003007812 */ /* 0x100fe400078ef8e9 */
[----:B------:R-:W-:Y:S02]  /*05f0*/  SHF.R.U32.HI R3, RZ, 0x2, R233 ;  /* 0x00000002ff037819 */ /* 0x000fe400000116e9 */
[----:B------:R-:W-:Y:S02]  /*0600*/  LOP3.LUT R9, R5, R0, RZ, 0x3c, !PT ;  /* 0x0000000005097212 */ /* 0x000fe400078e3cff */
[----:B------:R-:W-:Y:S02]  /*0610*/  LOP3.LUT R228, R228, R5, RZ, 0x3c, !PT ;  /* 0x00000005e4e47212 */ /* 0x000fe400078e3cff */
[----:B------:R-:W-:-:S04]  /*0620*/  LOP3.LUT R5, R29, 0x70, RZ, 0xc0, !PT ;  /* 0x000000701d057812 */ /* 0x000fc800078ec0ff */
[----:B------:R-:W-:Y:S01]  /*0630*/  LOP3.LUT R5, R5, 0x10, R233, 0x78, !PT ;  /* 0x0000001005057812 */ /* 0x000fe200078e78e9 */
[----:B-1----:R1:W2:Y:S02]  /*0640*/  R2UR UR5, R2 ;  /* 0x00000000020573c2 */ /* 0x0022a400000e0000 */
[----:B-1----:R-:W-:-:S04]  /*0650*/  LOP3.LUT R2, R233, 0x20, RZ, 0xc0, !PT ;  /* 0x00000020e9027812 */ /* 0x002fc800078ec0ff */
[----:B------:R-:W-:Y:S01]  /*0660*/  SHF.R.U32.HI R4, RZ, 0x2, R2 ;  /* 0x00000002ff047819 */ /* 0x000fe20000011602 */
[----:B------:R-:W-:Y:S01]  /*0670*/  IMAD.SHL.U32 R7, R2, 0x2, RZ ;  /* 0x0000000202077824 */ /* 0x000fe200078e00ff */
[----:B------:R-:W-:Y:S02]  /*0680*/  LOP3.LUT R2, R29, 0x10, RZ, 0xc0, !PT ;  /* 0x000000101d027812 */ /* 0x000fe400078ec0ff */
[C---:B------:R-:W-:Y:S02]  /*0690*/  LOP3.LUT R0, R4.reuse, 0x7, R233, 0xf8, !PT ;  /* 0x0000000704007812 */ /* 0x040fe400078ef8e9 */
[--C-:B------:R-:W-:Y:S02]  /*06a0*/  LOP3.LUT R231, R4, 0x10, R3.reuse, 0xf8, !PT ;  /* 0x0000001004e77812 */ /* 0x100fe400078ef803 */
[----:B------:R-:W-:Y:S02]  /*06b0*/  LOP3.LUT R4, R233, 0x80, RZ, 0xc0, !PT ;  /* 0x00000080e9047812 */ /* 0x000fe400078ec0ff */
[----:B------:R-:W-:Y:S01]  /*06c0*/  LOP3.LUT R0, R0, 0x10, R3, 0xf8, !PT ;  /* 0x0000001000007812 */ /* 0x000fe200078ef803 */
[----:B--2---:R-:W-:Y:S01]  /*06d0*/  UIADD3 UR6, URZ, -UR5, URZ ;  /* 0x800000053f067290 */ /* 0x004fe2000fffe03f */
[----:B------:R-:W-:-:S02]  /*06e0*/  SHF.R.U32.HI R3, RZ, 0x3, R233 ;  /* 0x00000003ff037819 */ /* 0x000fc400000116e9 */
[----:B------:R-:W-:Y:S01]  /*06f0*/  SHF.R.U32.HI R4, RZ, 0x3, R4 ;  /* 0x00000003ff047819 */ /* 0x000fe20000011604 */
[----:B------:R-:W-:Y:S01]  /*0700*/  UIMAD UR6, UR6, UR14, URZ ;  /* 0x0000000e060672a4 */ /* 0x000fe2000f8e023f */
[--C-:B------:R-:W-:Y:S01]  /*0710*/  LOP3.LUT R6, R29, 0x20, R2.reuse, 0x2e, !PT ;  /* 0x000000201d067812 */ /* 0x100fe200078e2e02 */
[----:B------:R-:W-:Y:S01]  /*0720*/  IMAD.SHL.U32 R0, R0, 0x80, RZ ;  /* 0x0000008000007824 */ /* 0x000fe200078e00ff */
[----:B------:R-:W-:Y:S01]  /*0730*/  SGXT.U32 R3, R3, 0x4 ;  /* 0x000000040303781a */ /* 0x000fe20000000000 */
[----:B------:R-:W-:Y:S01]  /*0740*/  UIMAD.WIDE.U32 UR4, UR5, UR6, UR4 ;  /* 0x00000006050472a5 */ /* 0x000fe2000f8e0004 */
[----:B------:R-:W-:Y:S02]  /*0750*/  LOP3.LUT R11, R11, 0x60, R2, 0x1e, !PT ;  /* 0x000000600b0b7812 */ /* 0x000fe400078e1e02 */
[----:B------:R-:W-:Y:S02]  /*0760*/  LOP3.LUT R2, R4, 0x8, R233, 0xf8, !PT ;  /* 0x0000000804027812 */ /* 0x000fe400078ef8e9 */
[----:B---3--:R-:W-:-:S02]  /*0770*/  LOP3.LUT R8, R6, 0x40, R29, 0xf8, !PT ;  /* 0x0000004006087812 */ /* 0x008fc400078ef81d */
[----:B------:R-:W-:Y:S01]  /*0780*/  UMOV UR6, UR5 ;  /* 0x0000000500067c82 */ /* 0x000fe20008000000 */
[----:B------:R-:W-:Y:S01]  /*0790*/  LOP3.LUT R3, R3, R4, RZ, 0xfc, !PT ;  /* 0x0000000403037212 */ /* 0x000fe200078efcff */
[----:B------:R-:W-:Y:S01]  /*07a0*/  UIMAD.WIDE.U32 UR4, UR6, UR11, URZ ;  /* 0x0000000b060472a5 */ /* 0x000fe2000f8e003f */
[--C-:B------:R-:W-:Y:S01]  /*07b0*/  LOP3.LUT R6, R4, 0xf, R233.reuse, 0xf8, !PT ;  /* 0x0000000f04067812 */ /* 0x100fe200078ef8e9 */
[----:B----4-:R-:W-:Y:S01]  /*07c0*/  UIMAD.WIDE.U32 UR6, UR6, UR13, URZ ;  /* 0x0000000d060672a5 */ /* 0x010fe2000f8e003f */
[--C-:B------:R-:W-:Y:S01]  /*07d0*/  LOP3.LUT R4, R2, 0x7, R233.reuse, 0xf8, !PT ;  /* 0x0000000702047812 */ /* 0x100fe200078ef8e9 */
[----:B------:R-:W-:Y:S01]  /*07e0*/  UIMAD UR5, UR5, UR12, UR11 ;  /* 0x0000000c050572a4 */ /* 0x000fe2000f8e020b */
[----:B------:R-:W-:Y:S01]  /*07f0*/  LOP3.LUT R2, R248, R7, RZ, 0x3c, !PT ;  /* 0x00000007f8027212 */ /* 0x000fe200078e3cff */
[----:B------:R-:W-:Y:S01]  /*0800*/  UIMAD UR4, UR7, UR12, UR13 ;  /* 0x0000000c070472a4 */ /* 0x000fe2000f8e020d */
[--C-:B------:R-:W-:Y:S01]  /*0810*/  LOP3.LUT R231, R231, 0x7, R233.reuse, 0xf8, !PT ;  /* 0x00000007e7e77812 */ /* 0x100fe200078ef8e9 */
[----:B------:R-:W-:Y:S01]  /*0820*/  UISETP.GT.U32.AND UP2, UPT, UR14, UR5, UPT ;  /* 0x000000050e00728c */ /* 0x000fe2000bf44070 */
[----:B------:R-:W-:Y:S01]  /*0830*/  IMAD.SHL.U32 R6, R6, 0x80, RZ ;  /* 0x0000008006067824 */ /* 0x000fe200078e00ff */
[----:B------:R-:W-:Y:S01]  /*0840*/  UISETP.GT.U32.AND UP1, UPT, UR14, UR4, UPT ;  /* 0x000000040e00728c */ /* 0x000fe2000bf24070 */
[----:B------:R-:W-:Y:S01]  /*0850*/  LOP3.LUT R233, R8, 0x10, R233, 0x78, !PT ;  /* 0x0000001008e97812 */ /* 0x000fe200078e78e9 */
[----:B------:R-:W-:Y:S01]  /*0860*/  IMAD.SHL.U32 R4, R4, 0x80, RZ ;  /* 0x0000008004047824 */ /* 0x000fe200078e00ff */
[----:B------:R-:W-:Y:S01]  /*0870*/  IADD3 R225, R0, 0x1000, RZ ;  /* 0x0000100000e17810 */ /* 0x000fe20007ffe0ff */
[----:B------:R-:W-:Y:S01]  /*0880*/  IMAD R247, R3, 0x80, R2 ;  /* 0x0000008003f77824 */ /* 0x000fe200078e0202 */
[-C--:B------:R-:W-:Y:S01]  /*0890*/  LOP3.LUT R246, R6, R5.reuse, RZ, 0xfc, !PT ;  /* 0x0000000506f67212 */ /* 0x080fe200078efcff */
[----:B------:R-:W-:Y:S01]  /*08a0*/  IMAD.SHL.U32 R231, R231, 0x80, RZ ;  /* 0x00000080e7e77824 */ /* 0x000fe200078e00ff */
[-C--:B------:R-:W-:Y:S01]  /*08b0*/  LOP3.LUT R244, R9, R6.reuse, RZ, 0xfc, !PT ;  /* 0x0000000609f47212 */ /* 0x080fe200078efcff */
[----:B------:R-:W-:Y:S01]  /*08c0*/  UMOV UR6, URZ ;  /* 0x0000003f00067c82 */ /* 0x000fe20008000000 */
[-C--:B------:R-:W-:Y:S01]  /*08d0*/  LOP3.LUT R243, R11, R6.reuse, RZ, 0xfc, !PT ;  /* 0x000000060bf37212 */ /* 0x080fe200078efcff */
[----:B------:R-:W-:Y:S01]  /*08e0*/  @!UP2 UIADD3 UR5, UR5, -UR14, URZ ;  /* 0x8000000e0505a290 */ /* 0x000fe2000fffe03f */
[C---:B------:R-:W-:Y:S01]  /*08f0*/  LOP3.LUT R245, R233.reuse, R6, RZ, 0xfc, !PT ;  /* 0x00000006e9f57212 */ /* 0x040fe200078efcff */
[----:B------:R-:W-:Y:S01]  /*0900*/  @!UP1 UIADD3 UR4, UR4, -UR14, URZ ;  /* 0x8000000e04049290 */ /* 0x000fe2000fffe03f */
[C---:B------:R-:W-:Y:S01]  /*0910*/  IADD3 R6, R4.reuse, 0x1000, RZ ;  /* 0x0000100004067810 */ /* 0x040fe20007ffe0ff */
[----:B------:R-:W-:Y:S01]  /*0920*/  UISETP.GT.U32.AND UP4, UPT, UR14, UR5, UPT ;  /* 0x000000050e00728c */ /* 0x000fe2000bf84070 */
[C---:B------:R-:W-:Y:S01]  /*0930*/  IADD3 R8, R4.reuse, 0x2000, RZ ;  /* 0x0000200004087810 */ /* 0x040fe20007ffe0ff */
[----:B------:R-:W-:Y:S01]  /*0940*/  UISETP.GE.U32.AND UP3, UPT, UR4, UR14, UPT ;  /* 0x0000000e0400728c */ /* 0x000fe2000bf66070 */
[----:B------:R-:W-:Y:S01]  /*0950*/  IADD3 R4, R4, 0x3000, RZ ;  /* 0x0000300004047810 */ /* 0x000fe20007ffe0ff */
[----:B------:R-:W-:Y:S01]  /*0960*/  UISETP.GE.AND UP2, UPT, UR10, URZ, UPT ;  /* 0x0000003f0a00728c */ /* 0x000fe2000bf46270 */
[-C--:B------:R-:W-:Y:S01]  /*0970*/  LOP3.LUT R242, R6, R5.reuse, RZ, 0xfc, !PT ;  /* 0x0000000506f27212 */ /* 0x080fe200078efcff */
[----:B------:R-:W-:Y:S01]  /*0980*/  @!UP1 UIADD3 UR7, UR7, 0x1, URZ ;  /* 0x0000000107079890 */ /* 0x000fe2000fffe03f */
[-C--:B------:R-:W-:Y:S01]  /*0990*/  LOP3.LUT R241, R233, R6.reuse, RZ, 0xfc, !PT ;  /* 0x00000006e9f17212 */ /* 0x080fe200078efcff */
[----:B------:R-:W-:Y:S01]  /*09a0*/  ULOP3.LUT UR4, URZ, UR9, URZ, 0x33, !UPT ;  /* 0x000000093f047292 */ /* 0x000fe2000f8e333f */
[-C--:B------:R-:W-:Y:S01]  /*09b0*/  LOP3.LUT R240, R9, R6.reuse, RZ, 0xfc, !PT ;  /* 0x0000000609f07212 */ /* 0x080fe200078efcff */
[----:B------:R-:W-:Y:S01]  /*09c0*/  UISETP.NE.AND UP1, UPT, UR9, URZ, UPT ;  /* 0x0000003f0900728c */ /* 0x000fe2000bf25270 */
[C---:B------:R-:W-:Y:S01]  /*09d0*/  LOP3.LUT R239, R11.reuse, R6, RZ, 0xfc, !PT ;  /* 0x000000060bef7212 */ /* 0x040fe200078efcff */
[----:B------:R-:W-:Y:S01]  /*09e0*/  @!UP4 UIADD3 UR5, UR5, -UR14, URZ ;  /* 0x8000000e0505c290 */ /* 0x000fe2000fffe03f */
[C---:B------:R-:W-:Y:S01]  /*09f0*/  LOP3.LUT R235, R11.reuse, R8, RZ, 0xfc, !PT ;  /* 0x000000080beb7212 */ /* 0x040fe200078efcff */
[----:B------:R-:W-:Y:S01]  /*0a00*/  @UP3 UIADD3 UR7, UR7, 0x1, URZ ;  /* 0x0000000107073890 */ /* 0x000fe2000fffe03f */
[----:B------:R-:W-:Y:S01]  /*0a10*/  LOP3.LUT R230, R11, R4, RZ, 0xfc, !PT ;  /* 0x000000040be67212 */ /* 0x000fe200078efcff */
[----:B------:R-:W-:Y:S01]  /*0a20*/  @!UP0 UIADD3 UR5, -UR5, URZ, URZ ;  /* 0x0000003f05058290 */ /* 0x000fe2000fffe13f */
[C---:B------:R-:W-:Y:S01]  /*0a30*/  LOP3.LUT R237, R233.reuse, R8, RZ, 0xfc, !PT ;  /* 0x00000008e9ed7212 */ /* 0x040fe200078efcff */
[----:B------:R-:W-:Y:S01]  /*0a40*/  @!UP2 UIADD3 UR7, -UR7, URZ, URZ ;  /* 0x0000003f0707a290 */ /* 0x000fe2000fffe13f */
[-C--:B------:R-:W-:Y:S01]  /*0a50*/  LOP3.LUT R234, R4, R5.reuse, RZ, 0xfc, !PT ;  /* 0x0000000504ea7212 */ /* 0x080fe200078efcff */
[----:B------:R-:W-:Y:S01]  /*0a60*/  ULDC.64 UR14, c[0x0][0x118] ;  /* 0x00004600000e7ab9 */ /* 0x000fe20000000a00 */
[-C--:B------:R-:W-:Y:S01]  /*0a70*/  LOP3.LUT R233, R233, R4.reuse, RZ, 0xfc, !PT ;  /* 0x00000004e9e97212 */ /* 0x080fe200078efcff */
[----:B------:R-:W-:Y:S01]  /*0a80*/  USEL UR7, UR4, UR7, !UP1 ;  /* 0x0000000704077287 */ /* 0x000fe2000c800000 */
[C---:B------:R-:W-:Y:S01]  /*0a90*/  LOP3.LUT R232, R9.reuse, R4, RZ, 0xfc, !PT ;  /* 0x0000000409e87212 */ /* 0x040fe200078efcff */
[----:B------:R-:W-:Y:S01]  /*0aa0*/  USEL UR4, UR4, UR5, !UP1 ;  /* 0x0000000504047287 */ /* 0x000fe2000c800000 */
[----:B------:R-:W-:Y:S01]  /*0ab0*/  LOP3.LUT R236, R9, R8, RZ, 0xfc, !PT ;  /* 0x0000000809ec7212 */ /* 0x000fe200078efcff */
[----:B------:R-:W-:Y:S01]  /*0ac0*/  USHF.L.U32 UR11, UR7, 0x8, URZ ;  /* 0x00000008070b7899 */ /* 0x000fe2000800063f */
[----:B------:R-:W-:Y:S01]  /*0ad0*/  LOP3.LUT R238, R8, R5, RZ, 0xfc, !PT ;  /* 0x0000000508ee7212 */ /* 0x000fe200078efcff */
[----:B------:R-:W-:Y:S01]  /*0ae0*/  ULEA UR4, UR8, UR4, 0x3 ;  /* 0x0000000408047291 */ /* 0x000fe2000f8e183f */
[----:B------:R-:W-:Y:S01]  /*0af0*/  IADD3 R223, R0, 0x2000, RZ ;  /* 0x0000200000df7810 */ /* 0x000fe20007ffe0ff */
[----:B------:R-:W-:Y:S01]  /*0b00*/  UMOV UR9, 0xffffffff ;  /* 0xffffffff00097882 */ /* 0x000fe20000000000 */
[-C--:B------:R-:W-:Y:S01]  /*0b10*/  LOP3.LUT R226, R225, R248.reuse, RZ, 0xfc, !PT ;  /* 0x000000f8e1e27212 */ /* 0x080fe200078efcff */
[----:B------:R-:W-:Y:S01]  /*0b20*/  USHF.L.U32 UR10, UR4, 0x7, URZ ;  /* 0x00000007040a7899 */ /* 0x000fe2000800063f */
[----:B------:R-:W-:Y:S01]  /*0b30*/  IMAD.U32 R2, RZ, RZ, UR11 ;  /* 0x0000000bff027e24 */ /* 0x000fe2000f8e00ff */
[----:B------:R-:W-:Y:S01]  /*0b40*/  LOP3.LUT R6, R3, UR11, RZ, 0xfc, !PT ;  /* 0x0000000b03067c12 */ /* 0x000fe2000f8efcff */
[----:B------:R-:W-:Y:S01]  /*0b50*/  IMAD.U32 R12, RZ, RZ, UR11 ;  /* 0x0000000bff0c7e24 */ /* 0x000fe2000f8e00ff */
[-C--:B------:R-:W-:Y:S01]  /*0b60*/  LOP3.LUT R224, R223, R248.reuse, RZ, 0xfc, !PT ;  /* 0x000000f8dfe07212 */ /* 0x080fe200078efcff */
[----:B------:R-:W-:Y:S01]  /*0b70*/  IMAD.U32 R14, RZ, RZ, UR11 ;  /* 0x0000000bff0e7e24 */ /* 0x000fe2000f8e00ff */
[--C-:B------:R-:W-:Y:S01]  /*0b80*/  LOP3.LUT R7, R2, 0x20, R3.reuse, 0xfe, !PT ;  /* 0x0000002002077812 */ /* 0x100fe200078efe03 */
[----:B------:R-:W-:Y:S01]  /*0b90*/  IMAD.U32 R16, RZ, RZ, UR11 ;  /* 0x0000000bff107e24 */ /* 0x000fe2000f8e00ff */
[----:B------:R-:W-:Y:S01]  /*0ba0*/  LOP3.LUT R2, R3, UR10, RZ, 0xfc, !PT ;  /* 0x0000000a03027c12 */ /* 0x000fe2000f8efcff */
[----:B------:R-:W-:Y:S01]  /*0bb0*/  IMAD.U32 R4, RZ, RZ, UR11 ;  /* 0x0000000bff047e24 */ /* 0x000fe2000f8e00ff */
[--C-:B------:R-:W-:Y:S01]  /*0bc0*/  LOP3.LUT R11, R12, 0xa0, R3.reuse, 0xfe, !PT ;  /* 0x000000a00c0b7812 */ /* 0x100fe200078efe03 */
[----:B------:R-:W-:Y:S01]  /*0bd0*/  IMAD.U32 R10, RZ, RZ, UR11 ;  /* 0x0000000bff0a7e24 */ /* 0x000fe2000f8e00ff */
[--C-:B------:R-:W-:Y:S01]  /*0be0*/  LOP3.LUT R12, R14, 0xc0, R3.reuse, 0xfe, !PT ;  /* 0x000000c00e0c7812 */ /* 0x100fe200078efe03 */
[----:B------:R-:W-:Y:S01]  /*0bf0*/  IMAD.HI R14, R2, 0x7f807f81, RZ ;  /* 0x7f807f81020e7827 */ /* 0x000fe200078e02ff */
[--C-:B------:R-:W-:Y:S01]  /*0c00*/  LOP3.LUT R13, R16, 0xe0, R3.reuse, 0xfe, !PT ;  /* 0x000000e0100d7812 */ /* 0x100fe200078efe03 */
[----:B------:R-:W-:Y:S01]  /*0c10*/  UMOV UR8, 0x1 ;  /* 0x0000000100087882 */ /* 0x000fe20000000000 */
[--C-:B------:R-:W-:Y:S01]  /*0c20*/  LOP3.LUT R9, R4, 0x60, R3.reuse, 0xfe, !PT ;  /* 0x0000006004097812 */ /* 0x100fe200078efe03 */
[----:B------:R-:W-:Y:S01]  /*0c30*/  IMAD.HI R16, R6, 0x2aaaaaab, RZ ;  /* 0x2aaaaaab06107827 */ /* 0x000fe200078e02ff */
[----:B------:R-:W-:Y:S01]  /*0c40*/  SHF.R.U32.HI R15, RZ, 0x1f, R14 ;  /* 0x0000001fff0f7819 */ /* 0x000fe2000001160e */
[----:B------:R-:W-:Y:S01]  /*0c50*/  UMOV UR7, URZ ;  /* 0x0000003f00077c82 */ /* 0x000fe20008000000 */
[--C-:B------:R-:W-:Y:S01]  /*0c60*/  LOP3.LUT R10, R10, 0x80, R3.reuse, 0xfe, !PT ;  /* 0x000000800a0a7812 */ /* 0x100fe200078efe03 */
[----:B------:R-:W-:Y:S01]  /*0c70*/  IMAD.U32 R18, RZ, RZ, UR10 ;  /* 0x0000000aff127e24 */ /* 0x000fe2000f8e00ff */
[----:B------:R-:W-:Y:S01]  /*0c80*/  SHF.R.U32.HI R17, RZ, 0x1f, R16 ;  /* 0x0000001fff117819 */ /* 0x000fe20000011610 */
[----:B------:R-:W-:Y:S01]  /*0c90*/  IMAD.U32 R8, RZ, RZ, UR11 ;  /* 0x0000000bff087e24 */ /* 0x000fe2000f8e00ff */
[----:B------:R-:W-:Y:S01]  /*0ca0*/  LEA.HI.SX32 R15, R14, R15, 0x15 ;  /* 0x0000000f0e0f7211 */ /* 0x000fe200078faaff */
[----:B------:R-:W-:Y:S01]  /*0cb0*/  IMAD.HI R14, R7, 0x2aaaaaab, RZ ;  /* 0x2aaaaaab070e7827 */ /* 0x000fe200078e02ff */
[----:B------:R-:W-:Y:S01]  /*0cc0*/  LEA.HI R17, R16, R17, RZ, 0x15 ;  /* 0x0000001110117211 */ /* 0x000fe200078fa8ff */
[----:B------:R-:W-:Y:S01]  /*0cd0*/  UMOV UR4, URZ ;  /* 0x0000003f00047c82 */ /* 0x000fe20008000000 */
[--C-:B------:R-:W-:Y:S01]  /*0ce0*/  LOP3.LUT R5, R18, 0x40, R3.reuse, 0xfe, !PT ;  /* 0x0000004012057812 */ /* 0x100fe200078efe03 */
[----:B------:R-:W-:Y:S01]  /*0cf0*/  IMAD.U32 R4, RZ, RZ, UR10 ;  /* 0x0000000aff047e24 */ /* 0x000fe2000f8e00ff */
[--C-:B------:R-:W-:Y:S01]  /*0d00*/  LOP3.LUT R8, R8, 0x40, R3.reuse, 0xfe, !PT ;  /* 0x0000004008087812 */ /* 0x100fe200078efe03 */
[----:B------:R-:W-:Y:S01]  /*0d10*/  IMAD.U32 R20, RZ, RZ, UR10 ;  /* 0x0000000aff147e24 */ /* 0x000fe2000f8e00ff */
[----:B------:R-:W-:Y:S01]  /*0d20*/  LOP3.LUT R229, R231, R248, RZ, 0xfc, !PT ;  /* 0x000000f8e7e57212 */ /* 0x000fe200078efcff */
[----:B------:R-:W-:Y:S01]  /*0d30*/  IMAD R18, R17, -0x3000, R6 ;  /* 0xffffd00011127824 */ /* 0x000fe200078e0206 */
[----:B------:R-:W-:Y:S01]  /*0d40*/  SHF.R.U32.HI R17, RZ, 0x1f, R14 ;  /* 0x0000001fff117819 */ /* 0x000fe2000001160e */
[----:B------:R-:W-:Y:S01]  /*0d50*/  IMAD.HI R21, R9, 0x2aaaaaab, RZ ;  /* 0x2aaaaaab09157827 */ /* 0x000fe200078e02ff */
[--C-:B------:R-:W-:Y:S01]  /*0d60*/  LOP3.LUT R4, R4, 0x20, R3.reuse, 0xfe, !PT ;  /* 0x0000002004047812 */ /* 0x100fe200078efe03 */
[----:B------:R-:W-:Y:S01]  /*0d70*/  UMOV UR5, URZ ;  /* 0x0000003f00057c82 */ /* 0x000fe20008000000 */
[----:B------:R-:W-:Y:S01]  /*0d80*/  LOP3.LUT R3, R20, 0x60, R3, 0xfe, !PT ;  /* 0x0000006014037812 */ /* 0x000fe200078efe03 */
[----:B------:R-:W-:Y:S01]  /*0d90*/  IMAD.HI R24, R10, 0x2aaaaaab, RZ ;  /* 0x2aaaaaab0a187827 */ /* 0x000fe200078e02ff */
[----:B------:R-:W-:-:S02]  /*0da0*/  LEA.HI R20, R14, R17, RZ, 0x15 ;  /* 0x000000110e147211 */ /* 0x000fc400078fa8ff */
[----:B------:R-:W-:Y:S01]  /*0db0*/  SHF.R.U32.HI R6, RZ, 0x1f, R21 ;  /* 0x0000001fff067819 */ /* 0x000fe20000011615 */
[----:B------:R-:W-:Y:S01]  /*0dc0*/  IMAD.HI R28, R13, 0x2aaaaaab, RZ ;  /* 0x2aaaaaab0d1c7827 */ /* 0x000fe200078e02ff */
[----:B------:R-:W-:Y:S02]  /*0dd0*/  SHF.R.U32.HI R17, RZ, 0x1f, R24 ;  /* 0x0000001fff117819 */ /* 0x000fe40000011618 */
[----:B------:R-:W-:Y:S01]  /*0de0*/  LEA.HI R22, R21, R6, RZ, 0x15 ;  /* 0x0000000615167211 */ /* 0x000fe200078fa8ff */
[----:B------:R-:W-:Y:S01]  /*0df0*/  IMAD.HI R6, R4, 0x7f807f81, RZ ;  /* 0x7f807f8104067827 */ /* 0x000fe200078e02ff */
[----:B------:R-:W-:Y:S02]  /*0e00*/  LEA.HI R25, R24, R17, RZ, 0x15 ;  /* 0x0000001118197211 */ /* 0x000fe400078fa8ff */
[----:B------:R-:W-:Y:S01]  /*0e10*/  SHF.R.U32.HI R17, RZ, 0x1f, R28 ;  /* 0x0000001fff117819 */ /* 0x000fe2000001161c */
[----:B------:R-:W-:Y:S01]  /*0e20*/  IMAD.HI R16, R8, 0x2aaaaaab, RZ ;  /* 0x2aaaaaab08107827 */ /* 0x000fe200078e02ff */
[----:B------:R-:W-:-:S02]  /*0e30*/  LOP3.LUT R227, R228, R231, RZ, 0xfc, !PT ;  /* 0x000000e7e4e37212 */ /* 0x000fc400078efcff */
[----:B------:R-:W-:Y:S01]  /*0e40*/  LEA.HI R28, R28, R17, RZ, 0x15 ;  /* 0x000000111c1c7211 */ /* 0x000fe200078fa8ff */
[----:B------:R-:W-:Y:S01]  /*0e50*/  IMAD.HI R26, R11, 0x2aaaaaab, RZ ;  /* 0x2aaaaaab0b1a7827 */ /* 0x000fe200078e02ff */
[----:B------:R-:W-:Y:S02]  /*0e60*/  SHF.R.U32.HI R17, RZ, 0x1f, R6 ;  /* 0x0000001fff117819 */ /* 0x000fe40000011606 */
[----:B------:R-:W-:Y:S01]  /*0e70*/  SHF.R.U32.HI R19, RZ, 0x1f, R16 ;  /* 0x0000001fff137819 */ /* 0x000fe20000011610 */
[----:B------:R-:W-:Y:S01]  /*0e80*/  IMAD.HI R21, R12, 0x2aaaaaab, RZ ;  /* 0x2aaaaaab0c157827 */ /* 0x000fe200078e02ff */
[----:B------:R-:W-:Y:S02]  /*0e90*/  LEA.HI.SX32 R17, R6, R17, 0x15 ;  /* 0x0000001106117211 */ /* 0x000fe400078faaff */
[----:B------:R-:W-:Y:S01]  /*0ea0*/  LEA.HI R23, R16, R19, RZ, 0x15 ;  /* 0x0000001310177211 */ /* 0x000fe200078fa8ff */
[----:B------:R-:W-:Y:S01]  /*0eb0*/  IMAD.HI R14, R5, 0x7f807f81, RZ ;  /* 0x7f807f81050e7827 */ /* 0x000fe200078e02ff */
[----:B------:R-:W-:-:S02]  /*0ec0*/  SHF.R.U32.HI R19, RZ, 0x1f, R26 ;  /* 0x0000001fff137819 */ /* 0x000fc4000001161a */
[----:B------:R-:W-:Y:S01]  /*0ed0*/  SHF.R.U32.HI R24, RZ, 0x1f, R21 ;  /* 0x0000001fff187819 */ /* 0x000fe20000011615 */
[----:B------:R-:W-:Y:S01]  /*0ee0*/  IMAD.HI R16, R3, 0x7f807f81, RZ ;  /* 0x7f807f8103107827 */ /* 0x000fe200078e02ff */
[----:B------:R-:W-:Y:S02]  /*0ef0*/  LEA.HI R26, R26, R19, RZ, 0x15 ;  /* 0x000000131a1a7211 */ /* 0x000fe400078fa8ff */
[----:B------:R-:W-:Y:S01]  /*0f00*/  SHF.R.U32.HI R19, RZ, 0x1f, R14 ;  /* 0x0000001fff137819 */ /* 0x000fe2000001160e */
[----:B------:R-:W-:Y:S01]  /*0f10*/  IMAD R17, R17, -0x1010, R4 ;  /* 0xffffeff011117824 */ /* 0x000fe200078e0204 */
[----:B------:R-:W-:Y:S01]  /*0f20*/  LEA.HI R27, R21, R24, RZ, 0x15 ;  /* 0x00000018151b7211 */ /* 0x000fe200078fa8ff */
[----:B------:R-:W-:Y:S01]  /*0f30*/  IMAD R15, R15, -0x1010, R2 ;  /* 0xffffeff00f0f7824 */ /* 0x000fe200078e0202 */
[----:B------:R-:W-:Y:S01]  /*0f40*/  SHF.R.U32.HI R21, RZ, 0x1f, R16 ;  /* 0x0000001fff157819 */ /* 0x000fe20000011610 */
[----:B------:R-:W-:Y:S01]  /*0f50*/  IMAD R4, R17, 0xc00, RZ ;  /* 0x00000c0011047824 */ /* 0x000fe200078e02ff */
[----:B------:R-:W-:Y:S01]  /*0f60*/  LEA.HI.SX32 R14, R14, R19, 0x15 ;  /* 0x000000130e0e7211 */ /* 0x000fe200078faaff */
[----:B------:R-:W-:Y:S01]  /*0f70*/  IMAD R2, R15, 0xc00, RZ ;  /* 0x00000c000f027824 */ /* 0x000fe200078e02ff */
[----:B------:R-:W-:Y:S01]  /*0f80*/  LEA.HI.SX32 R16, R16, R21, 0x15 ;  /* 0x0000001510107211 */ /* 0x000fe200078faaff */
[----:B------:R-:W-:Y:S01]  /*0f90*/  IMAD R7, R20, -0x3000, R7 ;  /* 0xffffd00014077824 */ /* 0x000fe200078e0207 */
[----:B------:R-:W-:Y:S01]  /*0fa0*/  LOP3.LUT R6, R4, 0x70, R29, 0xf8, !PT ;  /* 0x0000007004067812 */ /* 0x000fe200078ef81d */
[----:B------:R-:W-:Y:S01]  /*0fb0*/  IMAD R14, R14, -0x1010, R5 ;  /* 0xffffeff00e0e7824 */ /* 0x000fe200078e0205 */
[----:B------:R-:W-:Y:S01]  /*0fc0*/  LOP3.LUT R5, R2, 0x70, R29, 0xf8, !PT ;  /* 0x0000007002057812 */ /* 0x000fe200078ef81d */
[----:B------:R-:W-:Y:S01]  /*0fd0*/  IMAD R3, R16, -0x1010, R3 ;  /* 0xffffeff010037824 */ /* 0x000fe200078e0203 */
[----:B------:R-:W-:Y:S01]  /*0fe0*/  IADD3 R200, P2, R6, c[0x0][0x160], RZ ;  /* 0x0000580006c87a10 */ /* 0x000fe20007f5e0ff */
[----:B------:R-:W-:Y:S01]  /*0ff0*/  IMAD R23, R23, -0x3000, R8 ;  /* 0xffffd00017177824 */ /* 0x000fe200078e0208 */
[----:B------:R-:W-:Y:S01]  /*1000*/  IADD3 R20, P3, R5, c[0x0][0x160], RZ ;  /* 0x0000580005147a10 */ /* 0x000fe20007f7e0ff */
[----:B------:R-:W-:Y:S01]  /*1010*/  IMAD R8, R18, 0xc00, RZ ;  /* 0x00000c0012087824 */ /* 0x000fe200078e02ff */
[----:B------:R-:W-:Y:S01]  /*1020*/  LEA.HI.X.SX32 R201, R6, c[0x0][0x164], 0x1, P2 ;  /* 0x0000590006c97a11 */ /* 0x000fe200010f0eff */
[----:B------:R-:W-:Y:S01]  /*1030*/  IMAD R6, R3, 0xc00, RZ ;  /* 0x00000c0003067824 */ /* 0x000fe200078e02ff */
[----:B------:R-:W-:Y:S01]  /*1040*/  LEA.HI.X.SX32 R21, R5, c[0x0][0x164], 0x1, P3 ;  /* 0x0000590005157a11 */ /* 0x000fe200018f0eff */
[----:B------:R-:W-:Y:S01]  /*1050*/  IMAD R22, R22, -0x3000, R9 ;  /* 0xffffd00016167824 */ /* 0x000fe200078e0209 */
[--C-:B------:R-:W-:Y:S01]  /*1060*/  LOP3.LUT R5, R8, 0x70, R29.reuse, 0xf8, !PT ;  /* 0x0000007008057812 */ /* 0x100fe200078ef81d */
[----:B------:R-:W-:Y:S01]  /*1070*/  IMAD R14, R14, 0xc00, RZ ;  /* 0x00000c000e0e7824 */ /* 0x000fe200078e02ff */
[--C-:B------:R-:W-:Y:S01]  /*1080*/  LOP3.LUT R3, R6, 0x70, R29.reuse, 0xf8, !PT ;  /* 0x0000007006037812 */ /* 0x100fe200078ef81d */
[----:B------:R-:W-:Y:S01]  /*1090*/  IMAD R40, R22, 0xc00, RZ ;  /* 0x00000c0016287824 */ /* 0x000fe200078e02ff */
[----:B------:R-:W-:Y:S01]  /*10a0*/  IADD3 R34, P1, R5, c[0x0][0x168], RZ ;  /* 0x00005a0005227a10 */ /* 0x000fe20007f3e0ff */
[----:B------:R-:W-:Y:S01]  /*10b0*/  IMAD R36, R7, 0xc00, RZ ;  /* 0x00000c0007247824 */ /* 0x000fe200078e02ff */
[----:B------:R-:W-:Y:S01]  /*10c0*/  LOP3.LUT R9, R14, 0x70, R29, 0xf8, !PT ;  /* 0x000000700e097812 */ /* 0x000fe200078ef81d */
[----:B------:R-:W-:Y:S01]  /*10d0*/  IMAD R38, R23, 0xc00, RZ ;  /* 0x00000c0017267824 */ /* 0x000fe200078e02ff */
[----:B------:R-:W-:Y:S01]  /*10e0*/  IADD3 R18, P5, R3, c[0x0][0x160], RZ ;  /* 0x0000580003127a10 */ /* 0x000fe20007fbe0ff */
[----:B------:R-:W-:Y:S01]  /*10f0*/  IMAD R10, R25, -0x3000, R10 ;  /* 0xffffd000190a7824 */ /* 0x000fe200078e020a */
[----:B------:R-:W-:Y:S01]  /*1100*/  LEA.HI.X.SX32 R35, R5, c[0x0][0x16c], 0x1, P1 ;  /* 0x00005b0005237a11 */ /* 0x000fe200008f0eff */
[----:B------:R-:W-:Y:S01]  /*1110*/  IMAD R11, R26, -0x3000, R11 ;  /* 0xffffd0001a0b7824 */ /* 0x000fe200078e020b */
[----:B------:R-:W-:Y:S01]  /*1120*/  LOP3.LUT R5, R40, 0x70, R29, 0xf8, !PT ;  /* 0x0000007028057812 */ /* 0x000fe200078ef81d */
[----:B------:R-:W-:Y:S01]  /*1130*/  IMAD R12, R27, -0x3000, R12 ;  /* 0xffffd0001b0c7824 */ /* 0x000fe200078e020c */
[----:B------:R-:W-:Y:S01]  /*1140*/  IADD3 R16, P6, R9, c[0x0][0x160], RZ ;  /* 0x0000580009107a10 */ /* 0x000fe20007fde0ff */
[----:B------:R-:W-:Y:S01]  /*1150*/  IMAD R28, R28, -0x3000, R13 ;  /* 0xffffd0001c1c7824 */ /* 0x000fe200078e020d */
[--C-:B------:R-:W-:Y:S01]  /*1160*/  LOP3.LUT R7, R36, 0x70, R29.reuse, 0xf8, !PT ;  /* 0x0000007024077812 */ /* 0x100fe200078ef81d */
[----:B------:R1:W-:Y:S01]  /*1170*/  LDGSTS.E.BYPASS.128 [R247+0x10000], [R20.64] ;  /* 0x1000000014f77fae */ /* 0x0003e2000b901c4e */
[----:B------:R-:W-:Y:S01]  /*1180*/  LEA.HI.X.SX32 R19, R3, c[0x0][0x164], 0x1, P5 ;  /* 0x0000590003137a11 */ /* 0x000fe200028f0eff */
[----:B------:R-:W-:Y:S01]  /*1190*/  IMAD R10, R10, 0xc00, RZ ;  /* 0x00000c000a0a7824 */ /* 0x000fe200078e02ff */
[----:B------:R-:W-:Y:S01]  /*11a0*/  LOP3.LUT R3, R38, 0x70, R29, 0xf8, !PT ;  /* 0x0000007026037812 */ /* 0x000fe200078ef81d */
[----:B------:R-:W-:Y:S01]  /*11b0*/  IMAD R42, R11, 0xc00, RZ ;  /* 0x00000c000b2a7824 */ /* 0x000fe200078e02ff */
[----:B------:R-:W-:Y:S01]  /*11c0*/  LEA.HI.X.SX32 R17, R9, c[0x0][0x164], 0x1, P6 ;  /* 0x0000590009117a11 */ /* 0x000fe200030f0eff */
[----:B------:R-:W-:Y:S01]  /*11d0*/  IMAD R12, R12, 0xc00, RZ ;  /* 0x00000c000c0c7824 */ /* 0x000fe200078e02ff */
[----:B------:R-:W-:Y:S01]  /*11e0*/  IADD3 R22, P0, R7, c[0x0][0x168], RZ ;  /* 0x00005a0007167a10 */ /* 0x000fe20007f1e0ff */
[----:B------:R-:W-:Y:S01]  /*11f0*/  IMAD R88, R28, 0xc00, RZ ;  /* 0x00000c001c587824 */ /* 0x000fe200078e02ff */
[----:B------:R-:W-:Y:S01]  /*1200*/  IADD3 R24, P4, R3, c[0x0][0x168], RZ ;  /* 0x00005a0003187a10 */ /* 0x000fe20007f9e0ff */
[----:B------:R2:W-:Y:S01]  /*1210*/  LDGSTS.E.BYPASS.128 [R247+0x11000], [R200.64] ;  /* 0x11000000c8f77fae */ /* 0x0005e2000b901c4e */
[----:B------:R-:W-:-:S02]  /*1220*/  LEA.HI.X.SX32 R23, R7, c[0x0][0x16c], 0x1, P0 ;  /* 0x00005b0007177a11 */ /* 0x000fc400000f0eff */
[----:B-1----:R-:W-:Y:S01]  /*1230*/  LEA.HI.X.SX32 R21, R2, c[0x0][0x164], 0x1, P3 ;  /* 0x0000590002157a11 */ /* 0x002fe200018f0eff */
[----:B------:R1:W-:Y:S01]  /*1240*/  LDGSTS.E.BYPASS.128 [R247+0x12000], [R16.64] ;  /* 0x1200000010f77fae */ /* 0x0003e2000b901c4e */
[C---:B------:R-:W-:Y:S02]  /*1250*/  IADD3 R26, P3, R5.reuse, c[0x0][0x168], RZ ;  /* 0x00005a00051a7a10 */ /* 0x040fe40007f7e0ff */
[--C-:B------:R-:W-:Y:S01]  /*1260*/  LOP3.LUT R2, R10, 0x70, R29.reuse, 0xf8, !PT ;  /* 0x000000700a027812 */ /* 0x100fe200078ef81d */
[----:B------:R3:W-:Y:S01]  /*1270*/  LDGSTS.E.BYPASS.128 [R247+0x13000], [R18.64] ;  /* 0x1300000012f77fae */ /* 0x0007e2000b901c4e */
[----:B------:R-:W-:Y:S02]  /*1280*/  LEA.HI.X.SX32 R27, R5, c[0x0][0x16c], 0x1, P3 ;  /* 0x00005b00051b7a11 */ /* 0x000fe400018f0eff */
[----:B------:R-:W-:Y:S01]  /*1290*/  LOP3.LUT R5, R42, 0x70, R29, 0xf8, !PT ;  /* 0x000000702a057812 */ /* 0x000fe200078ef81d */
[----:B------:R-:W0:Y:S01]  /*12a0*/  LDGDEPBAR ;  /* 0x00000000000079af */ /* 0x000e220000000000 */
[----:B------:R-:W-:-:S02]  /*12b0*/  LEA.HI.X.SX32 R25, R3, c[0x0][0x16c], 0x1, P4 ;  /* 0x00005b0003197a11 */ /* 0x000fc400020f0eff */
[--C-:B------:R-:W-:Y:S01]  /*12c0*/  LOP3.LUT R7, R12, 0x70, R29.reuse, 0xf8, !PT ;  /* 0x000000700c077812 */ /* 0x100fe200078ef81d */
[----:B------:R4:W-:Y:S01]  /*12d0*/  LDGSTS.E.BYPASS.128 [R247], [R34.64] ;  /* 0x0000000022f77fae */ /* 0x0009e2000b901c4e */
[----:B------:R-:W-:Y:S02]  /*12e0*/  LOP3.LUT R9, R88, 0x70, R29, 0xf8, !PT ;  /* 0x0000007058097812 */ /* 0x000fe400078ef81d */
[----:B------:R-:W-:Y:S01]  /*12f0*/  LEA.HI.X.SX32 R3, R4, c[0x0][0x164], 0x1, P2 ;  /* 0x0000590004037a11 */ /* 0x000fe200010f0eff */
[----:B------:R2:W-:Y:S01]  /*1300*/  LDGSTS.E.BYPASS.128 [R247+0x1000], [R22.64] ;  /* 0x0100000016f77fae */ /* 0x0005e2000b901c4e */
[----:B------:R-:W-:Y:S02]  /*1310*/  IADD3 R28, P2, R2, c[0x0][0x168], RZ ;  /* 0x00005a00021c7a10 */ /* 0x000fe40007f5e0ff */
[----:B-1----:R-:W-:Y:S01]  /*1320*/  LEA.HI.X.SX32 R17, R14, c[0x0][0x164], 0x1, P6 ;  /* 0x000059000e117a11 */ /* 0x002fe200030f0eff */
[----:B------:R1:W-:Y:S01]  /*1330*/  LDGSTS.E.BYPASS.128 [R247+0x2000], [R24.64] ;  /* 0x0200000018f77fae */ /* 0x0003e2000b901c4e */
[----:B------:R-:W-:Y:S01]  /*1340*/  IADD3 R30, P6, R5, c[0x0][0x168], RZ ;  /* 0x00005a00051e7a10 */ /* 0x000fe20007fde0ff */
[----:B------:R-:W-:Y:S01]  /*1350*/  CS2R R14, SRZ ;  /* 0x00000000000e7805 */ /* 0x000fe2000001ff00 */
[----:B---3--:R-:W-:Y:S01]  /*1360*/  LEA.HI.X.SX32 R19, R6, c[0x0][0x164], 0x1, P5 ;  /* 0x0000590006137a11 */ /* 0x008fe200028f0eff */
[----:B------:R3:W-:Y:S01]  /*1370*/  LDGSTS.E.BYPASS.128 [R247+0x3000], [R26.64] ;  /* 0x030000001af77fae */ /* 0x0007e2000b901c4e */
[----:B------:R-:W-:-:S02]  /*1380*/  IADD3 R32, P5, R7, c[0x0][0x168], RZ ;  /* 0x00005a0007207a10 */ /* 0x000fc40007fbe0ff */
[----:B----4-:R-:W-:Y:S02]  /*1390*/  LEA.HI.X.SX32 R35, R8, c[0x0][0x16c], 0x1, P1 ;  /* 0x00005b0008237a11 */ /* 0x010fe400008f0eff */
[----:B------:R-:W-:Y:S02]  /*13a0*/  IADD3 R220, P1, R9, c[0x0][0x168], RZ ;  /* 0x00005a0009dc7a10 */ /* 0x000fe40007f3e0ff */
[----:B------:R-:W-:Y:S01]  /*13b0*/  LEA.HI.X.SX32 R29, R2, c[0x0][0x16c], 0x1, P2 ;  /* 0x00005b00021d7a11 */ /* 0x000fe200010f0eff */
[----:B------:R-:W-:Y:S01]  /*13c0*/  IMAD.MOV.U32 R2, RZ, RZ, R200 ;  /* 0x000000ffff027224 */ /* 0x000fe200078e00c8 */
[----:B------:R-:W-:Y:S02]  /*13d0*/  LEA.HI.X.SX32 R31, R5, c[0x0][0x16c], 0x1, P6 ;  /* 0x00005b00051f7a11 */ /* 0x000fe400030f0eff */
[----:B------:R-:W-:Y:S01]  /*13e0*/  LEA.HI.X.SX32 R33, R7, c[0x0][0x16c], 0x1, P5 ;  /* 0x00005b0007217a11 */ /* 0x000fe200028f0eff */
[----:B------:R4:W-:Y:S01]  /*13f0*/  LDGSTS.E.BYPASS.128 [R247+0x4000], [R28.64] ;  /* 0x040000001cf77fae */ /* 0x0009e2000b901c4e */
[----:B------:R-:W-:Y:S01]  /*1400*/  LEA.HI.X.SX32 R221, R9, c[0x0][0x16c], 0x1, P1 ;  /* 0x00005b0009dd7a11 */ /* 0x000fe200008f0eff */
[----:B------:R-:W-:Y:S01]  /*1410*/  CS2R R4, SRZ ;  /* 0x0000000000047805 */ /* 0x000fe2000001ff00 */
[----:B--2---:R-:W-:Y:S01]  /*1420*/  LEA.HI.X.SX32 R23, R36, c[0x0][0x16c], 0x1, P0 ;  /* 0x00005b0024177a11 */ /* 0x004fe200000f0eff */
[----:B------:R2:W-:Y:S01]  /*1430*/  LDGSTS.E.BYPASS.128 [R247+0x5000], [R30.64] ;  /* 0x050000001ef77fae */ /* 0x0005e2000b901c4e */
[----:B-1----:R-:W-:Y:S01]  /*1440*/  LEA.HI.X.SX32 R25, R38, c[0x0][0x16c], 0x1, P4 ;  /* 0x00005b0026197a11 */ /* 0x002fe200020f0eff */
[----:B------:R-:W-:Y:S01]  /*1450*/  CS2R R36, SRZ ;  /* 0x0000000000247805 */ /* 0x000fe2000001ff00 */
[----:B---3--:R-:W-:Y:S01]  /*1460*/  LEA.HI.X.SX32 R27, R40, c[0x0][0x16c], 0x1, P3 ;  /* 0x00005b00281b7a11 */ /* 0x008fe200018f0eff */
[----:B------:R1:W-:Y:S01]  /*1470*/  LDGSTS.E.BYPASS.128 [R247+0x6000], [R32.64] ;  /* 0x0600000020f77fae */ /* 0x0003e2000b901c4e */
[----:B------:R-:W-:Y:S01]  /*1480*/  LEA.HI.X.SX32 R89, R88, c[0x0][0x16c], 0x1, P1 ;  /* 0x00005b0058597a11 */ /* 0x000fe200008f0eff */
[----:B------:R-:W-:Y:S01]  /*1490*/  IMAD.MOV.U32 R88, RZ, RZ, R220 ;  /* 0x000000ffff587224 */ /* 0x000fe200078e00dc */
[----:B------:R-:W-:Y:S01]  /*14a0*/  IADD3 R216, P4, R30, 0x100, RZ ;  /* 0x000001001ed87810 */ /* 0x000fe20007f9e0ff */
[----:B------:R3:W-:Y:S01]  /*14b0*/  LDGSTS.E.BYPASS.128 [R247+0x7000], [R220.64] ;  /* 0x07000000dcf77fae */ /* 0x0007e2000b901c4e */
[----:B----4-:R-:W-:Y:S01]  /*14c0*/  LEA.HI.X.SX32 R29, R10, c[0x0][0x16c], 0x1, P2 ;  /* 0x00005b000a1d7a11 */ /* 0x010fe200010f0eff */
[----:B------:R-:W-:Y:S01]  /*14d0*/  CS2R R38, SRZ ;  /* 0x0000000000267805 */ /* 0x000fe2000001ff00 */
[----:B------:R-:W-:Y:S01]  /*14e0*/  IADD3 R214, P3, R28, 0x100, RZ ;  /* 0x000001001cd67810 */ /* 0x000fe20007f7e0ff */
[----:B------:R-:W0:Y:S01]  /*14f0*/  LDGDEPBAR ;  /* 0x00000000000079af */ /* 0x000e220000000000 */
[----:B--2---:R-:W-:Y:S01]  /*1500*/  LEA.HI.X.SX32 R31, R42, c[0x0][0x16c], 0x1, P6 ;  /* 0x00005b002a1f7a11 */ /* 0x004fe200030f0eff */
[----:B------:R-:W-:Y:S01]  /*1510*/  CS2R R40, SRZ ;  /* 0x0000000000287805 */ /* 0x000fe2000001ff00 */
[----:B------:R-:W-:Y:S01]  /*1520*/  IADD3 R212, P2, R26, 0x100, RZ ;  /* 0x000001001ad47810 */ /* 0x000fe20007f5e0ff */
[----:B------:R-:W-:Y:S01]  /*1530*/  BAR.SYNC.DEFER_BLOCKING 0x0 ;  /* 0x0000000000007b1d */ /* 0x000fe20000010000 */
[----:B-1----:R-:W-:Y:S01]  /*1540*/  LEA.HI.X.SX32 R33, R12, c[0x0][0x16c], 0x1, P5 ;  /* 0x00005b000c217a11 */ /* 0x002fe200028f0eff */
[----:B------:R-:W-:Y:S01]  /*1550*/  IMAD.X R215, RZ, RZ, R31, P4 ;  /* 0x000000ffffd77224 */ /* 0x000fe200020e061f */
[----:B------:R-:W-:Y:S01]  /*1560*/  IADD3 R206, P5, R34, 0x100, RZ ;  /* 0x0000010022ce7810 */ /* 0x000fe20007fbe0ff */
[----:B------:R-:W-:Y:S01]  /*1570*/  IMAD.X R213, RZ, RZ, R29, P3 ;  /* 0x000000ffffd57224 */ /* 0x000fe200018e061d */
[----:B---3--:R-:W-:Y:S01]  /*1580*/  IADD3 R220, P1, R220, 0x100, RZ ;  /* 0x00000100dcdc7810 */ /* 0x008fe20007f3e0ff */
[----:B------:R-:W-:Y:S01]  /*1590*/  IMAD.X R211, RZ, RZ, R27, P2 ;  /* 0x000000ffffd37224 */ /* 0x000fe200010e061b */
[----:B------:R-:W-:Y:S01]  /*15a0*/  IADD3 R221, R0, 0x3000, RZ ;  /* 0x0000300000dd7810 */ /* 0x000fe20007ffe0ff */
[----:B------:R-:W-:Y:S01]  /*15b0*/  IMAD.X R205, RZ, RZ, R35, P5 ;  /* 0x000000ffffcd7224 */ /* 0x000fe200028e0623 */
[----:B------:R-:W-:Y:S01]  /*15c0*/  IADD3 R218, P6, R32, 0x100, RZ ;  /* 0x0000010020da7810 */ /* 0x000fe20007fde0ff */
[----:B------:R-:W-:Y:S01]  /*15d0*/  IMAD.X R219, RZ, RZ, R89, P1 ;  /* 0x000000ffffdb7224 */ /* 0x000fe200008e0659 */
[----:B------:R-:W-:Y:S01]  /*15e0*/  IADD3 R210, P0, R24, 0x100, RZ ;  /* 0x0000010018d27810 */ /* 0x000fe20007f1e0ff */
[----:B------:R-:W-:Y:S01]  /*15f0*/  CS2R R42, SRZ ;  /* 0x00000000002a7805 */ /* 0x000fe2000001ff00 */
        /* <DEDUP_REMOVED lines=8> */
[----:B------:R-:W-:Y:S01]  /*1680*/  LOP3.LUT R222, R221, R248, RZ, 0xfc, !PT ;  /* 0x000000f8ddde7212 */ /* 0x000fe200078efcff */
[----:B------:R-:W-:Y:S01]  /*1690*/  IMAD.X R217, RZ, RZ, R33, P6 ;  /* 0x000000ffffd97224 */ /* 0x000fe200030e0621 */
[C---:B------:R-:W-:Y:S01]  /*16a0*/  LOP3.LUT R225, R228.reuse, R225, RZ, 0xfc, !PT ;  /* 0x000000e1e4e17212 */ /* 0x040fe200078efcff */
[----:B------:R-:W-:Y:S01]  /*16b0*/  @!PT LDS RZ, [RZ] ;  /* 0x00000000fffff984 */ /* 0x000fe20000000800 */
[----:B------:R-:W-:Y:S01]  /*16c0*/  @!PT LDS RZ, [RZ] ;  /* 0x00000000fffff984 */ /* 0x000fe20000000800 */
[----:B------:R-:W-:Y:S01]  /*16d0*/  @!PT LDS RZ, [RZ] ;  /* 0x00000000fffff984 */ /* 0x000fe20000000800 */
[----:B------:R1:W-:Y:S01]  /*16e0*/  LDGSTS.E.BYPASS.128 [R247+0x14000], [R20.64+0x80] ;  /* 0x1400008014f77fae */ /* 0x0003e2000b901c4e */
[C---:B------:R-:W-:Y:S01]  /*16f0*/  LOP3.LUT R223, R228.reuse, R223, RZ, 0xfc, !PT ;  /* 0x000000dfe4df7212 */ /* 0x040fe200078efcff */
[----:B------:R-:W-:Y:S01]  /*1700*/  IMAD.X R209, RZ, RZ, R25, P0 ;  /* 0x000000ffffd17224 */ /* 0x000fe200000e0619 */
[----:B------:R-:W-:Y:S01]  /*1710*/  LOP3.LUT R221, R228, R221, RZ, 0xfc, !PT ;  /* 0x000000dde4dd7212 */ /* 0x000fe200078efcff */
[----:B------:R2:W-:Y:S01]  /*1720*/  LDGSTS.E.BYPASS.128 [R247+0x15000], [R2.64+0x80] ;  /* 0x1500008002f77fae */ /* 0x0005e2000b901c4e */
[----:B------:R-:W-:-:S02]  /*1730*/  IMAD.X R207, RZ, RZ, R23, P1 ;  /* 0x000000ffffcf7224 */ /* 0x000fc400008e0617 */
[----:B------:R-:W-:Y:S01]  /*1740*/  IMAD.X R203, RZ, RZ, R19, P2 ;  /* 0x000000ffffcb7224 */ /* 0x000fe200010e0613 */
[----:B------:R1:W-:Y:S01]  /*1750*/  LDGSTS.E.BYPASS.128 [R247+0x16000], [R16.64+0x80] ;  /* 0x1600008010f77fae */ /* 0x0003e2000b901c4e */
[----:B------:R-:W-:-:S03]  /*1760*/  IMAD.X R201, RZ, RZ, R17, P3 ;  /* 0x000000ffffc97224 */ /* 0x000fc600018e0611 */
[----:B------:R1:W-:Y:S04]  /*1770*/  LDGSTS.E.BYPASS.128 [R247+0x17000], [R18.64+0x80] ;  /* 0x1700008012f77fae */ /* 0x0003e8000b901c4e */
[----:B------:R-:W0:Y:S01]  /*1780*/  LDGDEPBAR ;  /* 0x00000000000079af */ /* 0x000e220000000000 */
[----:B--2---:R-:W-:Y:S01]  /*1790*/  IADD3 R2, P5, R20, 0x100, RZ ;  /* 0x0000010014027810 */ /* 0x004fe20007fbe0ff */
[----:B------:R-:W-:Y:S02]  /*17a0*/  IMAD.X R3, RZ, RZ, R3, P4 ;  /* 0x000000ffff037224 */ /* 0x000fe400020e0603 */
[----:B------:R1:W-:Y:S02]  /*17b0*/  LDGSTS.E.BYPASS.128 [R247+0x8000], [R34.64+0x80] ;  /* 0x0800008022f77fae */ /* 0x0003e4000b901c4e */
[----:B------:R-:W-:-:S02]  /*17c0*/  IMAD.X R0, RZ, RZ, R21, P5 ;  /* 0x000000ffff007224 */ /* 0x000fc400028e0615 */
[----:B------:R1:W-:Y:S04]  /*17d0*/  LDGSTS.E.BYPASS.128 [R247+0x9000], [R22.64+0x80] ;  /* 0x0900008016f77fae */ /* 0x0003e8000b901c4e */
[----:B------:R1:W-:Y:S04]  /*17e0*/  LDGSTS.E.BYPASS.128 [R247+0xa000], [R24.64+0x80] ;  /* 0x0a00008018f77fae */ /* 0x0003e8000b901c4e */
[----:B------:R1:W-:Y:S04]  /*17f0*/  LDGSTS.E.BYPASS.128 [R247+0xb000], [R26.64+0x80] ;  /* 0x0b0000801af77fae */ /* 0x0003e8000b901c4e */
[----:B------:R1:W-:Y:S04]  /*1800*/  LDGSTS.E.BYPASS.128 [R247+0xc000], [R28.64+0x80] ;  /* 0x0c0000801cf77fae */ /* 0x0003e8000b901c4e */
[----:B------:R1:W-:Y:S04]  /*1810*/  LDGSTS.E.BYPASS.128 [R247+0xd000], [R30.64+0x80] ;  /* 0x0d0000801ef77fae */ /* 0x0003e8000b901c4e */
[----:B------:R1:W-:Y:S04]  /*1820*/  LDGSTS.E.BYPASS.128 [R247+0xe000], [R32.64+0x80] ;  /* 0x0e00008020f77fae */ /* 0x0003e8000b901c4e */
[----:B------:R1:W-:Y:S04]  /*1830*/  LDGSTS.E.BYPASS.128 [R247+0xf000], [R88.64+0x80] ;  /* 0x0f00008058f77fae */ /* 0x0003e8000b901c4e */
[----:B------:R-:W0:Y:S02]  /*1840*/  LDGDEPBAR ;  /* 0x00000000000079af */ /* 0x000e240000000000 */
.L_x_0:
[----:B------:R-:W-:-:S04]  /*1850*/  DEPBAR.LE SB0, 0x2 ;  /* 0x000080800000791a */ /* 0x000fc80000000000 */
[----:B------:R-:W-:Y:S01]  /*1860*/  UIADD3 UR9, UR9, 0x1, URZ ;  /* 0x0000000109097890 */ /* 0x000fe2000fffe03f */
[----:B-1----:R-:W-:Y:S01]  /*1870*/  IMAD.IADD R17, R248, 0x1, R231 ;  /* 0x00000001f8117824 */ /* 0x002fe200078e02e7 */
[----:B------:R-:W-:Y:S02]  /*1880*/  UIADD3 UR8, UR8, 0x1, URZ ;  /* 0x0000000108087890 */ /* 0x000fe4000fffe03f */
[----:B------:R-:W-:Y:S02]  /*1890*/  UISETP.GE.AND UP0, UPT, UR9, 0x2, UPT ;  /* 0x000000020900788c */ /* 0x000fe4000bf06270 */
[----:B------:R-:W-:Y:S02]  /*18a0*/  UISETP.GE.AND UP1, UPT, UR8, 0x2, UPT ;  /* 0x000000020800788c */ /* 0x000fe4000bf26270 */
[----:B------:R-:W-:Y:S02]  /*18b0*/  USEL UR9, UR9, URZ, !UP0 ;  /* 0x0000003f09097287 */ /* 0x000fe4000c000000 */
[----:B------:R-:W-:-:S02]  /*18c0*/  UISETP.GE.U32.AND UP0, UPT, UR4, 0x16, UPT ;  /* 0x000000160400788c */ /* 0x000fc4000bf06070 */
[----:B------:R-:W-:Y:S01]  /*18d0*/  ULEA UR12, UR9, 0x10000, 0xe ;  /* 0x00010000090c7891 */ /* 0x000fe2000f8e703f */
[----:B------:R-:W-:Y:S01]  /*18e0*/  BAR.SYNC.DEFER_BLOCKING 0x0 ;  /* 0x0000000000007b1d */ /* 0x000fe20000010000 */
[----:B------:R-:W-:Y:S01]  /*18f0*/  IMAD.U32 R32, RZ, RZ, UR9 ;  /* 0x00000009ff207e24 */ /* 0x000fe2000f8e00ff */
[----:B------:R-:W-:Y:S02]  /*1900*/  UISETP.GE.U32.AND.EX UP0, UPT, UR5, URZ, UPT, UP0 ;  /* 0x0000003f0500728c */ /* 0x000fe4000bf06100 */
[----:B------:R-:W-:Y:S01]  /*1910*/  USEL UR8, UR8, URZ, !UP1 ;  /* 0x0000003f08087287 */ /* 0x000fe2000c800000 */
[C---:B------:R-:W-:Y:S01]  /*1920*/  IMAD R96, R32.reuse, 0x8000, R229 ;  /* 0x0000800020607824 */ /* 0x040fe200078e02e5 */
[----:B------:R-:W-:Y:S01]  /*1930*/  UIADD3 UR4, UP1, UR4, 0x1, URZ ;  /* 0x0000000104047890 */ /* 0x000fe2000ff3e03f */
[C---:B------:R-:W-:Y:S01]  /*1940*/  IMAD R100, R32.reuse, 0x8000, R226 ;  /* 0x0000800020647824 */ /* 0x040fe200078e02e2 */
[----:B------:R-:W-:Y:S01]  /*1950*/  PLOP3.LUT P0, PT, PT, PT, UP0, 0x80, 0x0 ;  /* 0x000000000000781c */ /* 0x000fe20003f0f008 */
[C---:B------:R-:W-:Y:S01]  /*1960*/  IMAD R104, R32.reuse, 0x8000, R224 ;  /* 0x0000800020687824 */ /* 0x040fe200078e02e0 */
[----:B------:R-:W-:Y:S01]  /*1970*/  UIADD3.X UR5, URZ, UR5, URZ, UP1, !UPT ;  /* 0x000000053f057290 */ /* 0x000fe20008ffe43f */
[----:B------:R-:W-:-:S02]  /*1980*/  IMAD R108, R32, 0x8000, R222 ;  /* 0x00008000206c7824 */ /* 0x000fc400078e02de */
[C---:B------:R-:W-:Y:S01]  /*1990*/  IMAD R28, R32.reuse, 0x8000, R17 ;  /* 0x00008000201c7824 */ /* 0x040fe200078e0211 */
[----:B------:R-:W-:Y:S04]  /*19a0*/  LDSM.16.M88.4 R24, [R246+UR12] ;  /* 0x0000000cf618783b */ /* 0x000fe80008000200 */
[----:B------:R-:W1:Y:S04]  /*19b0*/  LDSM.16.M88.4 R96, [R96] ;  /* 0x000000006060783b */ /* 0x000e680000000200 */
[----:B------:R-:W2:Y:S04]  /*19c0*/  LDSM.16.M88.4 R100, [R100] ;  /* 0x000000006464783b */ /* 0x000ea80000000200 */
[----:B------:R-:W3:Y:S04]  /*19d0*/  LDSM.16.M88.4 R104, [R104] ;  /* 0x000000006868783b */ /* 0x000ee80000000200 */
[----:B------:R-:W4:Y:S04]  /*19e0*/  LDSM.16.M88.4 R108, [R108] ;  /* 0x000000006c6c783b */ /* 0x000f280000000200 */
[----:B------:R-:W3:Y:S04]  /*19f0*/  LDSM.16.M88.4 R112, [R28+0x4000] ;  /* 0x004000001c70783b */ /* 0x000ee80000000200 */
[----:B------:R-:W4:Y:S04]  /*1a00*/  LDSM.16.M88.4 R116, [R28+0x5000] ;  /* 0x005000001c74783b */ /* 0x000f280000000200 */
[----:B------:R-:W4:Y:S04]  /*1a10*/  LDSM.16.M88.4 R120, [R28+0x6000] ;  /* 0x006000001c78783b */ /* 0x000f280000000200 */
[----:B------:R-:W4:Y:S04]  /*1a20*/  LDSM.16.M88.4 R124, [R28+0x7000] ;  /* 0x007000001c7c783b */ /* 0x000f280000000200 */
[----:B------:R-:W4:Y:S04]  /*1a30*/  LDSM.16.M88.4 R20, [R242+UR12] ;  /* 0x0000000cf214783b */ /* 0x000f280008000200 */
[----:B------:R-:W4:Y:S04]  /*1a40*/  LDSM.16.M88.4 R16, [R238+UR12] ;  /* 0x0000000cee10783b */ /* 0x000f280008000200 */
[----:B------:R-:W4:Y:S01]  /*1a50*/  LDSM.16.M88.4 R28, [R234+UR12] ;  /* 0x0000000cea1c783b */ /* 0x000f220008000200 */
[C---:B-1----:R-:W-:Y:S03]  /*1a60*/  IMMA.16832.S8.S8.SAT R128, R24.reuse.ROW, R96.COL, R128 ;  /* 0x0000006018807237 */ /* 0x042fe60000445c80 */
[----:B------:R-:W-:Y:S04]  /*1a70*/  LDSM.16.M88.4 R88, [R237+UR12] ;  /* 0x0000000ced58783b */ /* 0x000fe80008000200 */
[----:B------:R-:W-:Y:S01]  /*1a80*/  LDSM.16.M88.4 R196, [R244+UR12] ;  /* 0x0000000cf4c4783b */ /* 0x000fe20008000200 */
[C---:B--2---:R-:W-:Y:S03]  /*1a90*/  IMMA.16832.S8.S8.SAT R132, R24.reuse.ROW, R100.COL, R132 ;  /* 0x0000006418847237 */ /* 0x044fe60000445c84 */
[----:B------:R-:W-:Y:S05]  /*1aa0*/  LDSM.16.M88.4 R192, [R240+UR12] ;  /* 0x0000000cf0c0783b */ /* 0x000fea0008000200 */
[C---:B---3--:R-:W-:Y:S08]  /*1ab0*/  IMMA.16832.S8.S8.SAT R136, R24.reuse.ROW, R104.COL, R136 ;  /* 0x0000006818887237 */ /* 0x048ff00000445c88 */
[C---:B----4-:R-:W-:Y:S08]  /*1ac0*/  IMMA.16832.S8.S8.SAT R148, R24.reuse.ROW, R108.COL, R148 ;  /* 0x0000006c18947237 */ /* 0x050ff00000445c94 */
[C---:B------:R-:W-:Y:S08]  /*1ad0*/  IMMA.16832.S8.S8.SAT R152, R24.reuse.ROW, R112.COL, R152 ;  /* 0x0000007018987237 */ /* 0x040ff00000445c98 */
[C---:B------:R-:W-:Y:S08]  /*1ae0*/  IMMA.16832.S8.S8.SAT R160, R24.reuse.ROW, R116.COL, R160 ;  /* 0x0000007418a07237 */ /* 0x040ff00000445ca0 */
[C---:B------:R-:W-:Y:S08]  /*1af0*/  IMMA.16832.S8.S8.SAT R168, R24.reuse.ROW, R120.COL, R168 ;  /* 0x0000007818a87237 */ /* 0x040ff00000445ca8 */
[----:B------:R-:W-:Y:S01]  /*1b00*/  IMMA.16832.S8.S8.SAT R164, R24.ROW, R124.COL, R164 ;  /* 0x0000007c18a47237 */ /* 0x000fe20000445ca4 */
[----:B------:R-:W1:Y:S07]  /*1b10*/  LDSM.16.M88.4 R24, [R245+UR12] ;  /* 0x0000000cf518783b */ /* 0x000e6e0008000200 */
[C---:B------:R-:W-:Y:S08]  /*1b20*/  IMMA.16832.S8.S8.SAT R156, R20.reuse.ROW, R96.COL, R156 ;  /* 0x00000060149c7237 */ /* 0x040ff00000445c9c */
[C---:B------:R-:W-:Y:S08]  /*1b30*/  IMMA.16832.S8.S8.SAT R144, R20.reuse.ROW, R100.COL, R144 ;  /* 0x0000006414907237 */ /* 0x040ff00000445c90 */
[C---:B------:R-:W-:Y:S08]  /*1b40*/  IMMA.16832.S8.S8.SAT R140, R20.reuse.ROW, R104.COL, R140 ;  /* 0x00000068148c7237 */ /* 0x040ff00000445c8c */
[C---:B------:R-:W-:Y:S08]  /*1b50*/  IMMA.16832.S8.S8.SAT R36, R20.reuse.ROW, R108.COL, R36 ;  /* 0x0000006c14247237 */ /* 0x040ff00000445c24 */
[C---:B------:R-:W-:Y:S08]  /*1b60*/  IMMA.16832.S8.S8.SAT R40, R20.reuse.ROW, R112.COL, R40 ;  /* 0x0000007014287237 */ /* 0x040ff00000445c28 */
[C---:B------:R-:W-:Y:S08]  /*1b70*/  IMMA.16832.S8.S8.SAT R44, R20.reuse.ROW, R116.COL, R44 ;  /* 0x00000074142c7237 */ /* 0x040ff00000445c2c */
[C---:B------:R-:W-:Y:S08]  /*1b80*/  IMMA.16832.S8.S8.SAT R48, R20.reuse.ROW, R120.COL, R48 ;  /* 0x0000007814307237 */ /* 0x040ff00000445c30 */
[----:B------:R-:W-:Y:S01]  /*1b90*/  IMMA.16832.S8.S8.SAT R52, R20.ROW, R124.COL, R52 ;  /* 0x0000007c14347237 */ /* 0x000fe20000445c34 */
[----:B------:R-:W2:Y:S07]  /*1ba0*/  LDSM.16.M88.4 R20, [R241+UR12] ;  /* 0x0000000cf114783b */ /* 0x000eae0008000200 */
        /* <DEDUP_REMOVED lines=8> */
[----:B------:R-:W3:Y:S07]  /*1c30*/  LDSM.16.M88.4 R84, [R233+UR12] ;  /* 0x0000000ce954783b */ /* 0x000eee0008000200 */
[C---:B------:R-:W-:Y:S08]  /*1c40*/  IMMA.16832.S8.S8.SAT R4, R28.reuse.ROW, R96.COL, R4 ;  /* 0x000000601c047237 */ /* 0x040ff00000445c04 */
[C---:B------:R-:W-:Y:S08]  /*1c50*/  IMMA.16832.S8.S8.SAT R8, R28.reuse.ROW, R100.COL, R8 ;  /* 0x000000641c087237 */ /* 0x040ff00000445c08 */
[----:B------:R-:W-:Y:S07]  /*1c60*/  IMMA.16832.S8.S8.SAT R92, R28.ROW, R104.COL, R12 ;  /* 0x000000681c5c7237 */ /* 0x000fee0000445c0c */
[C---:B------:R-:W-:Y:S01]  /*1c70*/  IMAD R12, R32.reuse, 0x8000, R223 ;  /* 0x00008000200c7824 */ /* 0x040fe200078e02df */
[-C--:B-1----:R-:W-:Y:S05]  /*1c80*/  IMMA.16832.S8.S8.SAT R128, R24.ROW, R98.reuse.COL, R128 ;  /* 0x0000006218807237 */ /* 0x082fea0000445c80 */
[----:B------:R-:W-:Y:S03]  /*1c90*/  LDSM.16.M88.4 R12, [R12] ;  /* 0x000000000c0c783b */ /* 0x000fe60000000200 */
[-C--:B--2---:R-:W-:Y:S08]  /*1ca0*/  IMMA.16832.S8.S8.SAT R156, R20.ROW, R98.reuse.COL, R156 ;  /* 0x00000062149c7237 */ /* 0x084ff00000445c9c */
[-C--:B------:R-:W-:Y:S08]  /*1cb0*/  IMMA.16832.S8.S8.SAT R56, R88.ROW, R98.reuse.COL, R56 ;  /* 0x0000006258387237 */ /* 0x080ff00000445c38 */
[----:B---3--:R-:W-:Y:S07]  /*1cc0*/  IMMA.16832.S8.S8.SAT R96, R84.ROW, R98.COL, R4 ;  /* 0x0000006254607237 */ /* 0x008fee0000445c04 */
[----:B------:R-:W-:Y:S01]  /*1cd0*/  IMAD.IADD R5, R231, 0x1, R228 ;  /* 0x00000001e7057824 */ /* 0x000fe200078e02e4 */
[----:B------:R-:W-:Y:S01]  /*1ce0*/  IMMA.16832.S8.S8.SAT R180, R28.ROW, R116.COL, R180 ;  /* 0x000000741cb47237 */ /* 0x000fe20000445cb4 */
[----:B------:R-:W-:-:S02]  /*1cf0*/  IMAD R4, R32, 0x8000, R227 ;  /* 0x0000800020047824 */ /* 0x000fc400078e02e3 */
[----:B------:R-:W-:-:S04]  /*1d00*/  IMAD R249, R32, 0x8000, R5 ;  /* 0x0000800020f97824 */ /* 0x000fc800078e0205 */
[----:B------:R-:W-:Y:S01]  /*1d10*/  LDSM.16.M88.4 R4, [R4] ;  /* 0x000000000404783b */ /* 0x000fe20000000200 */
[-C--:B------:R-:W-:Y:S08]  /*1d20*/  IMMA.16832.S8.S8.SAT R132, R24.ROW, R102.reuse.COL, R132 ;  /* 0x0000006618847237 */ /* 0x080ff00000445c84 */
[-C--:B------:R-:W-:Y:S08]  /*1d30*/  IMMA.16832.S8.S8.SAT R144, R20.ROW, R102.reuse.COL, R144 ;  /* 0x0000006614907237 */ /* 0x080ff00000445c90 */
[C---:B------:R-:W-:Y:S08]  /*1d40*/  IMMA.16832.S8.S8.SAT R60, R88.reuse.ROW, R102.COL, R60 ;  /* 0x00000066583c7237 */ /* 0x040ff00000445c3c */
[C---:B------:R-:W-:Y:S08]  /*1d50*/  IMMA.16832.S8.S8.SAT R64, R88.reuse.ROW, R106.COL, R64 ;  /* 0x0000006a58407237 */ /* 0x040ff00000445c40 */
[C---:B------:R-:W-:Y:S08]  /*1d60*/  IMMA.16832.S8.S8.SAT R68, R88.reuse.ROW, R110.COL, R68 ;  /* 0x0000006e58447237 */ /* 0x040ff00000445c44 */
[C---:B------:R-:W-:Y:S08]  /*1d70*/  IMMA.16832.S8.S8.SAT R72, R88.reuse.ROW, R114.COL, R72 ;  /* 0x0000007258487237 */ /* 0x040ff00000445c48 */
[C---:B------:R-:W-:Y:S08]  /*1d80*/  IMMA.16832.S8.S8.SAT R76, R88.reuse.ROW, R118.COL, R76 ;  /* 0x00000076584c7237 */ /* 0x040ff00000445c4c */
[C---:B------:R-:W-:Y:S08]  /*1d90*/  IMMA.16832.S8.S8.SAT R80, R88.reuse.ROW, R122.COL, R80 ;  /* 0x0000007a58507237 */ /* 0x040ff00000445c50 */
[----:B------:R-:W-:Y:S07]  /*1da0*/  IMMA.16832.S8.S8.SAT R88, R88.ROW, R126.COL, R16 ;  /* 0x0000007e58587237 */ /* 0x000fee0000445c10 */
[C---:B------:R-:W-:Y:S01]  /*1db0*/  IMAD R16, R32.reuse, 0x8000, R221 ;  /* 0x0000800020107824 */ /* 0x040fe200078e02dd */
[----:B------:R-:W-:Y:S05]  /*1dc0*/  IMMA.16832.S8.S8.SAT R100, R84.ROW, R102.COL, R8 ;  /* 0x0000006654647237 */ /* 0x000fea0000445c08 */
[----:B------:R-:W-:Y:S02]  /*1dd0*/  LDSM.16.M88.4 R16, [R16] ;  /* 0x000000001010783b */ /* 0x000fe40000000200 */
[----:B------:R-:W-:Y:S01]  /*1de0*/  IMAD R8, R32, 0x8000, R225 ;  /* 0x0000800020087824 */ /* 0x000fe200078e02e1 */
[-C--:B------:R-:W-:Y:S01]  /*1df0*/  IMMA.16832.S8.S8.SAT R136, R24.ROW, R106.reuse.COL, R136 ;  /* 0x0000006a18887237 */ /* 0x080fe20000445c88 */
[----:B------:R-:W-:Y:S04]  /*1e00*/  LDSM.16.M88.4 R32, [R249+0x7000] ;  /* 0x00700000f920783b */ /* 0x000fe80000000200 */
[----:B------:R-:W-:Y:S03]  /*1e10*/  LDSM.16.M88.4 R8, [R8] ;  /* 0x000000000808783b */ /* 0x000fe60000000200 */
[----:B------:R-:W-:Y:S08]  /*1e20*/  IMMA.16832.S8.S8.SAT R140, R20.ROW, R106.COL, R140 ;  /* 0x0000006a148c7237 */ /* 0x000ff00000445c8c */
[C---:B------:R-:W-:Y:S08]  /*1e30*/  IMMA.16832.S8.S8.SAT R188, R28.reuse.ROW, R108.COL, R188 ;  /* 0x0000006c1cbc7237 */ /* 0x040ff00000445cbc */
[C---:B------:R-:W-:Y:S08]  /*1e40*/  IMMA.16832.S8.S8.SAT R184, R28.reuse.ROW, R112.COL, R184 ;  /* 0x000000701cb87237 */ /* 0x040ff00000445cb8 */
[C---:B------:R-:W-:Y:S08]  /*1e50*/  IMMA.16832.S8.S8.SAT R176, R28.reuse.ROW, R120.COL, R176 ;  /* 0x000000781cb07237 */ /* 0x040ff00000445cb0 */
[----:B------:R-:W-:Y:S01]  /*1e60*/  IMMA.16832.S8.S8.SAT R172, R28.ROW, R124.COL, R172 ;  /* 0x0000007c1cac7237 */ /* 0x000fe20000445cac */
[----:B------:R-:W-:Y:S07]  /*1e70*/  LDSM.16.M88.4 R28, [R249+0x6000] ;  /* 0x00600000f91c783b */ /* 0x000fee0000000200 */
[C---:B------:R-:W-:Y:S08]  /*1e80*/  IMMA.16832.S8.S8.SAT R148, R24.reuse.ROW, R110.COL, R148 ;  /* 0x0000006e18947237 */ /* 0x040ff00000445c94 */
        /* <DEDUP_REMOVED lines=11> */
[C---:B------:R-:W-:Y:S01]  /*1f40*/  IMMA.16832.S8.S8.SAT R104, R84.reuse.ROW, R106.COL, R92 ;  /* 0x0000006a54687237 */ /* 0x040fe20000445c5c */
[----:B------:R-:W1:Y:S07]  /*1f50*/  LDSM.16.M88.4 R92, [R236+UR12] ;  /* 0x0000000cec5c783b */ /* 0x000e6e0008000200 */
[C---:B------:R-:W-:Y:S01]  /*1f60*/  IMMA.16832.S8.S8.SAT R116, R84.reuse.ROW, R118.COL, R180 ;  /* 0x0000007654747237 */ /* 0x040fe20000445cb4 */
[----:B------:R-:W2:Y:S07]  /*1f70*/  LDSM.16.M88.4 R180, [R232+UR12] ;  /* 0x0000000ce8b4783b */ /* 0x000eae0008000200 */
[C---:B------:R-:W-:Y:S08]  /*1f80*/  IMMA.16832.S8.S8.SAT R112, R84.reuse.ROW, R114.COL, R184 ;  /* 0x0000007254707237 */ /* 0x040ff00000445cb8 */
[C---:B------:R-:W-:Y:S08]  /*1f90*/  IMMA.16832.S8.S8.SAT R108, R84.reuse.ROW, R110.COL, R188 ;  /* 0x0000006e546c7237 */ /* 0x040ff00000445cbc */
[C---:B------:R-:W-:Y:S01]  /*1fa0*/  IMMA.16832.S8.S8.SAT R120, R84.reuse.ROW, R122.COL, R176 ;  /* 0x0000007a54787237 */ /* 0x040fe20000445cb0 */
[----:B------:R-:W3:Y:S07]  /*1fb0*/  LDSM.16.M88.4 R176, [R243+UR12] ;  /* 0x0000000cf3b0783b */ /* 0x000eee0008000200 */
[----:B------:R-:W-:Y:S01]  /*1fc0*/  IMMA.16832.S8.S8.SAT R124, R84.ROW, R126.COL, R172 ;  /* 0x0000007e547c7237 */ /* 0x000fe20000445cac */
[----:B------:R-:W4:Y:S04]  /*1fd0*/  LDSM.16.M88.4 R172, [R239+UR12] ;  /* 0x0000000cefac783b */ /* 0x000f280008000200 */
[----:B------:R-:W2:Y:S03]  /*1fe0*/  LDSM.16.M88.4 R84, [R235+UR12] ;  /* 0x0000000ceb54783b */ /* 0x000ea60008000200 */
[C---:B-1----:R-:W-:Y:S08]  /*1ff0*/  IMMA.16832.S8.S8.SAT R56, R92.reuse.ROW, R4.COL, R56 ;  /* 0x000000045c387237 */ /* 0x042ff00000445c38 */
[C---:B------:R-:W-:Y:S08]  /*2000*/  IMMA.16832.S8.S8.SAT R60, R92.reuse.ROW, R8.COL, R60 ;  /* 0x000000085c3c7237 */ /* 0x040ff00000445c3c */
[C---:B------:R-:W-:Y:S08]  /*2010*/  IMMA.16832.S8.S8.SAT R64, R92.reuse.ROW, R12.COL, R64 ;  /* 0x0000000c5c407237 */ /* 0x040ff00000445c40 */
[C---:B------:R-:W-:Y:S08]  /*2020*/  IMMA.16832.S8.S8.SAT R68, R92.reuse.ROW, R16.COL, R68 ;  /* 0x000000105c447237 */ /* 0x040ff00000445c44 */
[C---:B------:R-:W-:Y:S08]  /*2030*/  IMMA.16832.S8.S8.SAT R72, R92.reuse.ROW, R20.COL, R72 ;  /* 0x000000145c487237 */ /* 0x040ff00000445c48 */
[C---:B------:R-:W-:Y:S08]  /*2040*/  IMMA.16832.S8.S8.SAT R76, R92.reuse.ROW, R24.COL, R76 ;  /* 0x000000185c4c7237 */ /* 0x040ff00000445c4c */
[C---:B------:R-:W-:Y:S08]  /*2050*/  IMMA.16832.S8.S8.SAT R80, R92.reuse.ROW, R28.COL, R80 ;  /* 0x0000001c5c507237 */ /* 0x040ff00000445c50 */
[----:B------:R-:W-:Y:S01]  /*2060*/  IMMA.16832.S8.S8.SAT R88, R92.ROW, R32.COL, R88 ;  /* 0x000000205c587237 */ /* 0x000fe20000445c58 */
[----:B------:R-:W1:Y:S01]  /*2070*/  LDSM.16.M88.4 R92, [R230+UR12] ;  /* 0x0000000ce65c783b */ /* 0x000e620008000200 */
[----:B------:R-:W-:-:S06]  /*2080*/  ULEA UR12, UR8, 0x10000, 0xe ;  /* 0x00010000080c7891 */ /* 0x000fcc000f8e703f */
[-C--:B------:R-:W-:Y:S08]  /*2090*/  IMMA.16832.S8.S8.SAT R152, R196.ROW, R20.reuse.COL, R152 ;  /* 0x00000014c4987237 */ /* 0x080ff00000445c98 */
[-C--:B------:R-:W-:Y:S08]  /*20a0*/  IMMA.16832.S8.S8.SAT R40, R192.ROW, R20.reuse.COL, R40 ;  /* 0x00000014c0287237 */ /* 0x080ff00000445c28 */
[----:B--2---:R-:W-:Y:S08]  /*20b0*/  IMMA.16832.S8.S8.SAT R112, R180.ROW, R20.COL, R112 ;  /* 0x00000014b4707237 */ /* 0x004ff00000445c70 */
[-C--:B------:R-:W-:Y:S08]  /*20c0*/  IMMA.16832.S8.S8.SAT R148, R196.ROW, R16.reuse.COL, R148 ;  /* 0x00000010c4947237 */ /* 0x080ff00000445c94 */
[-C--:B------:R-:W-:Y:S08]  /*20d0*/  IMMA.16832.S8.S8.SAT R36, R192.ROW, R16.reuse.COL, R36 ;  /* 0x00000010c0247237 */ /* 0x080ff00000445c24 */
[----:B------:R-:W-:Y:S07]  /*20e0*/  IMMA.16832.S8.S8.SAT R108, R180.ROW, R16.COL, R108 ;  /* 0x00000010b46c7237 */ /* 0x000fee0000445c6c */
[----:B------:R-:W-:Y:S01]  /*20f0*/  IADD3 R16, P2, R200, UR6, RZ ;  /* 0x00000006c8107c10 */ /* 0x000fe2000ff5e0ff */
[----:B------:R-:W-:Y:S03]  /*2100*/  IMMA.16832.S8.S8.SAT R160, R196.ROW, R24.COL, R160 ;  /* 0x00000018c4a07237 */ /* 0x000fe60000445ca0 */
[----:B------:R-:W-:-:S02]  /*2110*/  IADD3.X R17, R3, UR7, RZ, P2, !PT ;  /* 0x0000000703117c10 */ /* 0x000fc400097fe4ff */
[----:B------:R-:W-:-:S03]  /*2120*/  IADD3 R20, P2, R204, UR6, RZ ;  /* 0x00000006cc147c10 */ /* 0x000fc6000ff5e0ff */
[----:B------:R-:W-:Y:S01]  /*2130*/  IMMA.16832.S8.S8.SAT R44, R192.ROW, R24.COL, R44 ;  /* 0x00000018c02c7237 */ /* 0x000fe20000445c2c */
[----:B------:R-:W-:-:S07]  /*2140*/  IADD3.X R21, R203, UR7, RZ, P2, !PT ;  /* 0x00000007cb157c10 */ /* 0x000fce00097fe4ff */
[----:B------:R-:W-:Y:S08]  /*2150*/  IMMA.16832.S8.S8.SAT R116, R180.ROW, R24.COL, R116 ;  /* 0x00000018b4747237 */ /* 0x000ff00000445c74 */
[C---:B------:R-:W-:Y:S08]  /*2160*/  IMMA.16832.S8.S8.SAT R128, R196.reuse.ROW, R4.COL, R128 ;  /* 0x00000004c4807237 */ /* 0x040ff00000445c80 */
[C---:B------:R-:W-:Y:S08]  /*2170*/  IMMA.16832.S8.S8.SAT R132, R196.reuse.ROW, R8.COL, R132 ;  /* 0x00000008c4847237 */ /* 0x040ff00000445c84 */
[C---:B------:R-:W-:Y:S08]  /*2180*/  IMMA.16832.S8.S8.SAT R136, R196.reuse.ROW, R12.COL, R136 ;  /* 0x0000000cc4887237 */ /* 0x040ff00000445c88 */
[C---:B------:R-:W-:Y:S08]  /*2190*/  IMMA.16832.S8.S8.SAT R168, R196.reuse.ROW, R28.COL, R168 ;  /* 0x0000001cc4a87237 */ /* 0x040ff00000445ca8 */
[----:B------:R-:W-:Y:S08]  /*21a0*/  IMMA.16832.S8.S8.SAT R164, R196.ROW, R32.COL, R164 ;  /* 0x00000020c4a47237 */ /* 0x000ff00000445ca4 */
[-C--:B------:R-:W-:Y:S08]  /*21b0*/  IMMA.16832.S8.S8.SAT R48, R192.ROW, R28.reuse.COL, R48 ;  /* 0x0000001cc0307237 */ /* 0x080ff00000445c30 */
[----:B------:R-:W-:Y:S07]  /*21c0*/  IMMA.16832.S8.S8.SAT R120, R180.ROW, R28.COL, R120 ;  /* 0x0000001cb4787237 */ /* 0x000fee0000445c78 */
[----:B------:R-:W-:Y:S01]  /*21d0*/  IADD3 R29, R247, UR12, RZ ;  /* 0x0000000cf71d7c10 */ /* 0x000fe2000fffe0ff */
[----:B---3--:R-:W-:Y:S01]  /*21e0*/  IMMA.16832.S8.S8.SAT R152, R176.ROW, R22.COL, R152 ;  /* 0x00000016b0987237 */ /* 0x008fe20000445c98 */
[----:B------:R-:W-:-:S07]  /*21f0*/  IMAD.U32 R28, RZ, RZ, UR8 ;  /* 0x00000008ff1c7e24 */ /* 0x000fce000f8e00ff */
[-C--:B----4-:R-:W-:Y:S08]  /*2200*/  IMMA.16832.S8.S8.SAT R40, R172.ROW, R22.reuse.COL, R40 ;  /* 0x00000016ac287237 */ /* 0x090ff00000445c28 */
[-C--:B------:R-:W-:Y:S08]  /*2210*/  IMMA.16832.S8.S8.SAT R72, R84.ROW, R22.reuse.COL, R72 ;  /* 0x0000001654487237 */ /* 0x080ff00000445c48 */
[----:B-1----:R-:W-:Y:S07]  /*2220*/  IMMA.16832.S8.S8.SAT R184, R92.ROW, R22.COL, R112 ;  /* 0x000000165cb87237 */ /* 0x002fee0000445c70 */
[----:B------:R-:W-:Y:S01]  /*2230*/  IADD3 R22, P1, R2, UR6, RZ ;  /* 0x0000000602167c10 */ /* 0x000fe2000ff3e0ff */
[-C--:B------:R-:W-:Y:S03]  /*2240*/  IMMA.16832.S8.S8.SAT R148, R176.ROW, R18.reuse.COL, R148 ;  /* 0x00000012b0947237 */ /* 0x080fe60000445c94 */
[----:B------:R-:W-:Y:S01]  /*2250*/  IADD3.X R23, R0, UR7, RZ, P1, !PT ;  /* 0x0000000700177c10 */ /* 0x000fe20008ffe4ff */
[----:B------:R-:W-:Y:S04]  /*2260*/  BAR.SYNC.DEFER_BLOCKING 0x0 ;  /* 0x0000000000007b1d */ /* 0x000fe80000010000 */
[-C--:B------:R-:W-:Y:S08]  /*2270*/  IMMA.16832.S8.S8.SAT R36, R172.ROW, R18.reuse.COL, R36 ;  /* 0x00000012ac247237 */ /* 0x080ff00000445c24 */
[-C--:B------:R-:W-:Y:S08]  /*2280*/  IMMA.16832.S8.S8.SAT R68, R84.ROW, R18.reuse.COL, R68 ;  /* 0x0000001254447237 */ /* 0x080ff00000445c44 */
[----:B------:R-:W-:Y:S01]  /*2290*/  IMMA.16832.S8.S8.SAT R188, R92.ROW, R18.COL, R108 ;  /* 0x000000125cbc7237 */ /* 0x000fe20000445c6c */
[----:B------:R-:W-:Y:S01]  /*22a0*/  @!PT LDS RZ, [RZ] ;  /* 0x00000000fffff984 */ /* 0x000fe20000000800 */
[----:B------:R-:W-:Y:S01]  /*22b0*/  @!PT LDS RZ, [RZ] ;  /* 0x00000000fffff984 */ /* 0x000fe20000000800 */
[----:B------:R-:W-:Y:S01]  /*22c0*/  @!PT LDS RZ, [RZ] ;  /* 0x00000000fffff984 */ /* 0x000fe20000000800 */
[----:B------:R1:W-:Y:S06]  /*22d0*/  LDGSTS.E.BYPASS.128 [R29], [R22.64], !P0 ;  /* 0x00000000161d7fae */ /* 0x0003ec000c101c4e */
[----:B------:R-:W-:Y:S01]  /*22e0*/  IADD3 R18, P1, R202, UR6, RZ ;  /* 0x00000006ca127c10 */ /* 0x000fe2000ff3e0ff */
[----:B------:R-:W-:Y:S01]  /*22f0*/  IMMA.16832.S8.S8.SAT R96, R180.ROW, R4.COL, R96 ;  /* 0x00000004b4607237 */ /* 0x000fe20000445c60 */
[----:B------:R2:W-:Y:S02]  /*2300*/  LDGSTS.E.BYPASS.128 [R29+0x1000], [R16.64], !P0 ;  /* 0x01000000101d7fae */ /* 0x0005e4000c101c4e */
[----:B------:R-:W-:-:S02]  /*2310*/  IADD3.X R19, R201, UR7, RZ, P1, !PT ;  /* 0x00000007c9137c10 */ /* 0x000fc40008ffe4ff */
[----:B------:R-:W-:-:S03]  /*2320*/  IADD3 R24, P1, R206, UR6, RZ ;  /* 0x00000006ce187c10 */ /* 0x000fc6000ff3e0ff */
[----:B------:R-:W-:Y:S01]  /*2330*/  IMMA.16832.S8.S8.SAT R100, R180.ROW, R8.COL, R100 ;  /* 0x00000008b4647237 */ /* 0x000fe20000445c64 */
[----:B------:R-:W-:Y:S01]  /*2340*/  IADD3.X R25, R205, UR7, RZ, P1, !PT ;  /* 0x00000007cd197c10 */ /* 0x000fe20008ffe4ff */
[----:B------:R3:W-:Y:S01]  /*2350*/  LDGSTS.E.BYPASS.128 [R29+0x2000], [R18.64], !P0 ;  /* 0x02000000121d7fae */ /* 0x0007e2000c101c4e */
[----:B-1----:R-:W-:-:S03]  /*2360*/  IADD3 R22, P1, R210, UR6, RZ ;  /* 0x00000006d2167c10 */ /* 0x002fc6000ff3e0ff */
[----:B------:R1:W-:Y:S01]  /*2370*/  LDGSTS.E.BYPASS.128 [R29+0x3000], [R20.64], !P0 ;  /* 0x03000000141d7fae */ /* 0x0003e2000c101c4e */
[----:B------:R-:W-:Y:S01]  /*2380*/  IADD3.X R23, R209, UR7, RZ, P1, !PT ;  /* 0x00000007d1177c10 */ /* 0x000fe20008ffe4ff */
[----:B------:R-:W-:Y:S02]  /*2390*/  IMMA.16832.S8.S8.SAT R104, R180.ROW, R12.COL, R104 ;  /* 0x0000000cb4687237 */ /* 0x000fe40000445c68 */
[----:B------:R-:W0:Y:S01]  /*23a0*/  LDGDEPBAR ;  /* 0x00000000000079af */ /* 0x000e220000000000 */
[----:B---3--:R-:W-:-:S05]  /*23b0*/  IADD3 R18, P1, R214, UR6, RZ ;  /* 0x00000006d6127c10 */ /* 0x008fca000ff3e0ff */
[----:B------:R-:W-:Y:S01]  /*23c0*/  IMMA.16832.S8.S8.SAT R124, R180.ROW, R32.COL, R124 ;  /* 0x00000020b47c7237 */ /* 0x000fe20000445c7c */
[----:B------:R-:W-:-:S07]  /*23d0*/  IADD3.X R19, R213, UR7, RZ, P1, !PT ;  /* 0x00000007d5137c10 */ /* 0x000fce0008ffe4ff */
[-C--:B------:R-:W-:Y:S08]  /*23e0*/  IMMA.16832.S8.S8.SAT R160, R176.ROW, R26.reuse.COL, R160 ;  /* 0x0000001ab0a07237 */ /* 0x080ff00000445ca0 */
[-C--:B------:R-:W-:Y:S08]  /*23f0*/  IMMA.16832.S8.S8.SAT R44, R172.ROW, R26.reuse.COL, R44 ;  /* 0x0000001aac2c7237 */ /* 0x080ff00000445c2c */
[-C--:B------:R-:W-:Y:S08]  /*2400*/  IMMA.16832.S8.S8.SAT R76, R84.ROW, R26.reuse.COL, R76 ;  /* 0x0000001a544c7237 */ /* 0x080ff00000445c4c */
[----:B------:R-:W-:Y:S07]  /*2410*/  IMMA.16832.S8.S8.SAT R180, R92.ROW, R26.COL, R116 ;  /* 0x0000001a5cb47237 */ /* 0x000fee0000445c74 */
[----:B------:R-:W-:Y:S01]  /*2420*/  IADD3 R26, P2, R208, UR6, RZ ;  /* 0x00000006d01a7c10 */ /* 0x000fe2000ff5e0ff */
[----:B------:R-:W-:Y:S03]  /*2430*/  IMMA.16832.S8.S8.SAT R128, R176.ROW, R6.COL, R128 ;  /* 0x00000006b0807237 */ /* 0x000fe60000445c80 */
[----:B------:R-:W-:-:S02]  /*2440*/  IADD3.X R27, R207, UR7, RZ, P2, !PT ;  /* 0x00000007cf1b7c10 */ /* 0x000fc400097fe4ff */
[----:B--2---:R-:W-:-:S03]  /*2450*/  IADD3 R16, P2, R212, UR6, RZ ;  /* 0x00000006d4107c10 */ /* 0x004fc6000ff5e0ff */
[----:B------:R-:W-:Y:S01]  /*2460*/  IMMA.16832.S8.S8.SAT R132, R176.ROW, R10.COL, R132 ;  /* 0x0000000ab0847237 */ /* 0x000fe20000445c84 */
[----:B------:R-:W-:Y:S02]  /*2470*/  IADD3.X R17, R211, UR7, RZ, P2, !PT ;  /* 0x00000007d3117c10 */ /* 0x000fe400097fe4ff */
[----:B-1----:R-:W-:-:S04]  /*2480*/  IADD3 R20, P2, R216, UR6, RZ ;  /* 0x00000006d8147c10 */ /* 0x002fc8000ff5e0ff */
[----:B------:R-:W-:Y:S01]  /*2490*/  IADD3.X R21, R215, UR7, RZ, P2, !PT ;  /* 0x00000007d7157c10 */ /* 0x000fe200097fe4ff */
[C---:B------:R-:W-:Y:S08]  /*24a0*/  IMMA.16832.S8.S8.SAT R136, R176.reuse.ROW, R14.COL, R136 ;  /* 0x0000000eb0887237 */ /* 0x040ff00000445c88 */
[C---:B------:R-:W-:Y:S08]  /*24b0*/  IMMA.16832.S8.S8.SAT R168, R176.reuse.ROW, R30.COL, R168 ;  /* 0x0000001eb0a87237 */ /* 0x040ff00000445ca8 */
[----:B------:R-:W-:Y:S08]  /*24c0*/  IMMA.16832.S8.S8.SAT R164, R176.ROW, R34.COL, R164 ;  /* 0x00000022b0a47237 */ /* 0x000ff00000445ca4 */
[-C--:B------:R-:W-:Y:S08]  /*24d0*/  IMMA.16832.S8.S8.SAT R48, R172.ROW, R30.reuse.COL, R48 ;  /* 0x0000001eac307237 */ /* 0x080ff00000445c30 */
[-C--:B------:R-:W-:Y:S08]  /*24e0*/  IMMA.16832.S8.S8.SAT R80, R84.ROW, R30.reuse.COL, R80 ;  /* 0x0000001e54507237 */ /* 0x080ff00000445c50 */
[----:B------:R-:W-:Y:S07]  /*24f0*/  IMMA.16832.S8.S8.SAT R176, R92.ROW, R30.COL, R120 ;  /* 0x0000001e5cb07237 */ /* 0x000fee0000445c78 */
[----:B------:R-:W-:Y:S01]  /*2500*/  IMAD R31, R28, 0x8000, R247 ;  /* 0x000080001c1f7824 */ /* 0x000fe200078e02f7 */
[----:B------:R-:W-:Y:S01]  /*2510*/  IADD3 R28, P1, R218, UR6, RZ ;  /* 0x00000006da1c7c10 */ /* 0x000fe2000ff3e0ff */
[----:B------:R-:W-:Y:S03]  /*2520*/  IMMA.16832.S8.S8.SAT R156, R192.ROW, R4.COL, R156 ;  /* 0x00000004c09c7237 */ /* 0x000fe60000445c9c */
[----:B------:R1:W-:Y:S01]  /*2530*/  LDGSTS.E.BYPASS.128 [R31], [R24.64], !P0 ;  /* 0x00000000181f7fae */ /* 0x0003e2000c101c4e */
[----:B------:R-:W-:-:S03]  /*2540*/  IADD3.X R29, R217, UR7, RZ, P1, !PT ;  /* 0x00000007d91d7c10 */ /* 0x000fc60008ffe4ff */
[----:B------:R2:W-:Y:S01]  /*2550*/  LDGSTS.E.BYPASS.128 [R31+0x1000], [R26.64], !P0 ;  /* 0x010000001a1f7fae */ /* 0x0005e2000c101c4e */
[----:B------:R-:W-:Y:S03]  /*2560*/  IMMA.16832.S8.S8.SAT R144, R192.ROW, R8.COL, R144 ;  /* 0x00000008c0907237 */ /* 0x000fe60000445c90 */
[----:B------:R2:W-:Y:S01]  /*2570*/  LDGSTS.E.BYPASS.128 [R31+0x2000], [R22.64], !P0 ;  /* 0x02000000161f7fae */ /* 0x0005e2000c101c4e */
[----:B-1----:R-:W-:Y:S01]  /*2580*/  IADD3 R24, P3, R220, UR6, RZ ;  /* 0x00000006dc187c10 */ /* 0x002fe2000ff7e0ff */
[----:B------:R-:W-:-:S03]  /*2590*/  UIADD3 UR6, UP0, UR6, 0x80, URZ ;  /* 0x0000008006067890 */ /* 0x000fc6000ff1e03f */
[C---:B------:R-:W-:Y:S01]  /*25a0*/  IMMA.16832.S8.S8.SAT R140, R192.reuse.ROW, R12.COL, R140 ;  /* 0x0000000cc08c7237 */ /* 0x040fe20000445c8c */
[----:B------:R2:W-:Y:S01]  /*25b0*/  LDGSTS.E.BYPASS.128 [R31+0x3000], [R16.64], !P0 ;  /* 0x03000000101f7fae */ /* 0x0005e2000c101c4e */
[----:B------:R-:W-:Y:S01]  /*25c0*/  IADD3.X R25, R219, UR7, RZ, P3, !PT ;  /* 0x00000007db197c10 */ /* 0x000fe20009ffe4ff */
[----:B------:R-:W-:Y:S02]  /*25d0*/  UIADD3.X UR7, URZ, UR7, URZ, UP0, !UPT ;  /* 0x000000073f077290 */ /* 0x000fe400087fe43f */
[----:B------:R-:W-:Y:S01]  /*25e0*/  UISETP.NE.U32.AND UP0, UPT, UR6, 0xc00, UPT ;  /* 0x00000c000600788c */ /* 0x000fe2000bf05070 */
[----:B------:R2:W-:Y:S02]  /*25f0*/  LDGSTS.E.BYPASS.128 [R31+0x4000], [R18.64], !P0 ;  /* 0x04000000121f7fae */ /* 0x0005e4000c101c4e */
[----:B------:R-:W-:Y:S01]  /*2600*/  IMMA.16832.S8.S8.SAT R52, R192.ROW, R32.COL, R52 ;  /* 0x00000020c0347237 */ /* 0x000fe20000445c34 */
[----:B------:R-:W-:Y:S01]  /*2610*/  UISETP.NE.AND.EX UP0, UPT, UR7, URZ, UPT, UP0 ;  /* 0x0000003f0700728c */ /* 0x000fe2000bf05300 */
[----:B------:R2:W-:Y:S04]  /*2620*/  LDGSTS.E.BYPASS.128 [R31+0x5000], [R20.64], !P0 ;  /* 0x05000000141f7fae */ /* 0x0005e8000c101c4e */
[----:B------:R2:W-:Y:S02]  /*2630*/  LDGSTS.E.BYPASS.128 [R31+0x6000], [R28.64], !P0 ;  /* 0x060000001c1f7fae */ /* 0x0005e4000c101c4e */
[----:B------:R-:W-:Y:S02]  /*2640*/  IMMA.16832.S8.S8.SAT R156, R172.ROW, R6.COL, R156 ;  /* 0x00000006ac9c7237 */ /* 0x000fe40000445c9c */
[----:B------:R2:W-:Y:S01]  /*2650*/  LDGSTS.E.BYPASS.128 [R31+0x7000], [R24.64], !P0 ;  /* 0x07000000181f7fae */ /* 0x0005e2000c101c4e */
[----:B------:R-:W-:-:S03]  /*2660*/  PLOP3.LUT P0, PT, PT, PT, UP0, 0x80, 0x0 ;  /* 0x000000000000781c */ /* 0x000fc60003f0f008 */
[----:B------:R-:W0:Y:S02]  /*2670*/  LDGDEPBAR ;  /* 0x00000000000079af */ /* 0x000e240000000000 */
[C---:B------:R-:W-:Y:S08]  /*2680*/  IMMA.16832.S8.S8.SAT R144, R172.reuse.ROW, R10.COL, R144 ;  /* 0x0000000aac907237 */ /* 0x040ff00000445c90 */
[C---:B------:R-:W-:Y:S08]  /*2690*/  IMMA.16832.S8.S8.SAT R140, R172.reuse.ROW, R14.COL, R140 ;  /* 0x0000000eac8c7237 */ /* 0x040ff00000445c8c */
[----:B------:R-:W-:Y:S08]  /*26a0*/  IMMA.16832.S8.S8.SAT R52, R172.ROW, R34.COL, R52 ;  /* 0x00000022ac347237 */ /* 0x000ff00000445c34 */
[C---:B------:R-:W-:Y:S08]  /*26b0*/  IMMA.16832.S8.S8.SAT R56, R84.reuse.ROW, R6.COL, R56 ;  /* 0x0000000654387237 */ /* 0x040ff00000445c38 */
[C---:B------:R-:W-:Y:S08]  /*26c0*/  IMMA.16832.S8.S8.SAT R60, R84.reuse.ROW, R10.COL, R60 ;  /* 0x0000000a543c7237 */ /* 0x040ff00000445c3c */
[C---:B------:R-:W-:Y:S08]  /*26d0*/  IMMA.16832.S8.S8.SAT R64, R84.reuse.ROW, R14.COL, R64 ;  /* 0x0000000e54407237 */ /* 0x040ff00000445c40 */
[----:B------:R-:W-:Y:S08]  /*26e0*/  IMMA.16832.S8.S8.SAT R84, R84.ROW, R34.COL, R88 ;  /* 0x0000002254547237 */ /* 0x000ff00000445c58 */
[C---:B------:R-:W-:Y:S08]  /*26f0*/  IMMA.16832.S8.S8.SAT R4, R92.reuse.ROW, R6.COL, R96 ;  /* 0x000000065c047237 */ /* 0x040ff00000445c60 */
[C---:B------:R-:W-:Y:S08]  /*2700*/  IMMA.16832.S8.S8.SAT R8, R92.reuse.ROW, R10.COL, R100 ;  /* 0x0000000a5c087237 */ /* 0x040ff00000445c64 */
[C---:B------:R-:W-:Y:S08]  /*2710*/  IMMA.16832.S8.S8.SAT R12, R92.reuse.ROW, R14.COL, R104 ;  /* 0x0000000e5c0c7237 */ /* 0x040ff00000445c68 */
[----:B------:R-:W-:Y:S01]  /*2720*/  IMMA.16832.S8.S8.SAT R172, R92.ROW, R34.COL, R124 ;  /* 0x000000225cac7237 */ /* 0x000fe20000445c7c */
[----:B--2---:R-:W-:Y:S07]  /*2730*/  @P0 BRA `(.L_x_0) ;  /* 0xfffff11000000947 */ /* 0x004fee000383ffff */
[----:B------:R-:W1:Y:S01]  /*2740*/  S2R R17, SR_TID.X ;  /* 0x0000000000117919 */ /* 0x000e620000002100 */
[----:B------:R-:W-:Y:S01]  /*2750*/  IMAD.U32 R103, RZ, RZ, UR11 ;  /* 0x0000000bff677e24 */ /* 0x000fe2000f8e00ff */
[----:B------:R-:W-:-:S04]  /*2760*/  DEPBAR.LE SB0, 0x0 ;  /* 0x000080000000791a */ /* 0x000fc80000000000 */
[C---:B-1----:R-:W-:Y:S01]  /*2770*/  IMAD.SHL.U32 R0, R17.reuse, 0x40, RZ ;  /* 0x0000004011007824 */ /* 0x042fe200078e00ff */
[----:B------:R-:W-:Y:S01]  /*2780*/  SHF.R.U32.HI R2, RZ, 0x6, R17 ;  /* 0x00000006ff027819 */ /* 0x000fe20000011611 */
[C---:B------:R-:W-:Y:S01]  /*2790*/  IMAD.SHL.U32 R3, R17.reuse, 0x2, RZ ;  /* 0x0000000211037824 */ /* 0x040fe200078e00ff */
[C---:B------:R-:W-:Y:S02]  /*27a0*/  LOP3.LUT R16, R17.reuse, 0x10, RZ, 0xc0, !PT ;  /* 0x0000001011107812 */ /* 0x040fe400078ec0ff */
[----:B------:R-:W-:Y:S02]  /*27b0*/  LOP3.LUT R0, R0, 0x300, RZ, 0xc0, !PT ;  /* 0x0000030000007812 */ /* 0x000fe400078ec0ff */
[----:B------:R-:W-:Y:S02]  /*27c0*/  SGXT.U32 R2, R2, 0x2 ;  /* 0x000000020202781a */ /* 0x000fe40000000000 */
[----:B------:R-:W-:Y:S01]  /*27d0*/  LOP3.LUT R3, R0, 0x6, R3, 0xf8, !PT ;  /* 0x0000000600037812 */ /* 0x000fe200078ef803 */
[----:B------:R-:W-:Y:S01]  /*27e0*/  IMAD.SHL.U32 R0, R17, 0x4, RZ ;  /* 0x0000000411007824 */ /* 0x000fe200078e00ff */
[----:B------:R-:W-:-:S02]  /*27f0*/  SHF.R.U32.HI R18, RZ, 0x2, R17 ;  /* 0x00000002ff127819 */ /* 0x000fc40000011611 */
[----:B------:R-:W-:Y:S01]  /*2800*/  LOP3.LUT R2, R2, UR10, RZ, 0xfc, !PT ;  /* 0x0000000a02027c12 */ /* 0x000fe2000f8efcff */
[----:B------:R-:W-:Y:S01]  /*2810*/  IMAD R3, R16, 0x40, R3 ;  /* 0x0000004010037824 */ /* 0x000fe200078e0203 */
[----:B------:R-:W-:Y:S02]  /*2820*/  LOP3.LUT R103, R103, 0xfc, R0, 0xf8, !PT ;  /* 0x000000fc67677812 */ /* 0x000fe400078ef800 */
[----:B------:R-:W-:Y:S01]  /*2830*/  LOP3.LUT R16, R18, 0x18, RZ, 0xc0, !PT ;  /* 0x0000001812107812 */ /* 0x000fe200078ec0ff */
[----:B------:R-:W-:Y:S01]  /*2840*/  BAR.SYNC.DEFER_BLOCKING 0x0 ;  /* 0x0000000000007b1d */ /* 0x000fe20000010000 */
[----:B------:R-:W-:Y:S01]  /*2850*/  ISETP.GE.AND P0, PT, R103, 0x3000, PT ;  /* 0x000030006700780c */ /* 0x000fe20003f06270 */
[C---:B------:R-:W-:Y:S01]  /*2860*/  IMAD R103, R2.reuse, 0x3000, R103 ;  /* 0x0000300002677824 */ /* 0x040fe200078e0267 */
[----:B------:R-:W-:Y:S01]  /*2870*/  LOP3.LUT R18, R2, 0xc, RZ, 0xfc, !PT ;  /* 0x0000000c02127812 */ /* 0x000fe200078efcff */
[----:B------:R-:W-:Y:S01]  /*2880*/  IMAD.IADD R3, R3, 0x1, R16 ;  /* 0x0000000103037824 */ /* 0x000fe200078e0210 */
[----:B------:R-:W-:-:S02]  /*2890*/  SHF.R.U32.HI R16, RZ, 0x4, R17 ;  /* 0x00000004ff107819 */ /* 0x000fc40000011611 */
[----:B------:R-:W-:Y:S02]  /*28a0*/  ISETP.LT.AND P4, PT, R18, 0x1010, !P0 ;  /* 0x000010101200780c */ /* 0x000fe40004781270 */
[----:B------:R-:W-:Y:S02]  /*28b0*/  LOP3.LUT R18, R17, 0x80, RZ, 0xc0, !PT ;  /* 0x0000008011127812 */ /* 0x000fe400078ec0ff */
[----:B------:R-:W-:Y:S02]  /*28c0*/  LOP3.LUT R0, R0, 0x3fc, RZ, 0xc0, !PT ;  /* 0x000003fc00007812 */ /* 0x000fe400078ec0ff */
[----:B------:R-:W-:Y:S01]  /*28d0*/  LOP3.LUT R17, R16, 0xc, RZ, 0xc0, !PT ;  /* 0x0000000c10117812 */ /* 0x000fe200078ec0ff */
[----:B------:R-:W-:Y:S01]  /*28e0*/  IMAD R16, R18, 0x20, R3 ;  /* 0x0000002012107824 */ /* 0x000fe200078e0203 */
[----:B------:R-:W-:Y:S02]  /*28f0*/  LOP3.LUT R3, R0, 0x400, RZ, 0xfc, !PT ;  /* 0x0000040000037812 */ /* 0x000fe400078efcff */
[----:B------:R-:W-:Y:S01]  /*2900*/  LOP3.LUT R19, R2, 0x8, RZ, 0xfc, !PT ;  /* 0x0000000802137812 */ /* 0x000fe200078efcff */
[C---:B------:R-:W-:Y:S01]  /*2910*/  IMAD.IADD R100, R0.reuse, 0x1, R17 ;  /* 0x0000000100647824 */ /* 0x040fe200078e0211 */
[----:B------:R-:W-:-:S02]  /*2920*/  LOP3.LUT R17, R0, 0x800, RZ, 0xfc, !PT ;  /* 0x0000080000117812 */ /* 0x000fc400078efcff */
[----:B------:R-:W-:Y:S02]  /*2930*/  SHF.R.U32.HI R3, RZ, 0x6, R3 ;  /* 0x00000006ff037819 */ /* 0x000fe40000011603 */
[----:B------:R-:W-:Y:S02]  /*2940*/  SHF.R.U32.HI R17, RZ, 0x6, R17 ;  /* 0x00000006ff117819 */ /* 0x000fe40000011611 */
[----:B------:R-:W-:Y:S02]  /*2950*/  LOP3.LUT R3, R3, 0x1c, RZ, 0xc0, !PT ;  /* 0x0000001c03037812 */ /* 0x000fe400078ec0ff */
[----:B------:R-:W-:Y:S02]  /*2960*/  LOP3.LUT R17, R17, 0x2c, RZ, 0xc0, !PT ;  /* 0x0000002c11117812 */ /* 0x000fe400078ec0ff */
[----:B------:R-:W-:Y:S01]  /*2970*/  LEA.HI R102, R16, R16, RZ, 0x1a ;  /* 0x0000001010667211 */ /* 0x000fe200078fd0ff */
[----:B------:R-:W-:Y:S01]  /*2980*/  IMAD.IADD R101, R0, 0x1, R3 ;  /* 0x0000000100657824 */ /* 0x000fe200078e0203 */
[----:B------:R-:W-:Y:S01]  /*2990*/  IADD3 R3, R16, 0x800, RZ ;  /* 0x0000080010037810 */ /* 0x000fe20007ffe0ff */
[----:B------:R-:W-:Y:S01]  /*29a0*/  IMAD.IADD R98, R0, 0x1, R17 ;  /* 0x0000000100627824 */ /* 0x000fe200078e0211 */
[----:B------:R-:W-:Y:S01]  /*29b0*/  LOP3.LUT R20, R2, 0x4, RZ, 0xfc, !PT ;  /* 0x0000000402147812 */ /* 0x000fe200078efcff */
[----:B------:R-:W-:Y:S01]  /*29c0*/  STS.64 [R102.X4], R128 ;  /* 0x0000008066007388 */ /* 0x000fe20000004a00 */
[----:B------:R-:W-:-:S02]  /*29d0*/  SHF.R.U32.HI R17, RZ, 0x6, R3 ;  /* 0x00000006ff117819 */ /* 0x000fc40000011603 */
[----:B------:R-:W-:Y:S02]  /*29e0*/  ISETP.LT.AND P5, PT, R19, 0x1010, !P0 ;  /* 0x000010101300780c */ /* 0x000fe400047a1270 */
[----:B------:R-:W-:Y:S01]  /*29f0*/  LOP3.LUT R19, R2, 0x14, RZ, 0xfc, !PT ;  /* 0x0000001402137812 */ /* 0x000fe200078efcff */
[----:B------:R-:W-:Y:S01]  /*2a00*/  IMAD.IADD R192, R16, 0x1, R17 ;  /* 0x0000000110c07824 */ /* 0x000fe200078e0211 */
[----:B------:R-:W-:Y:S02]  /*2a10*/  LOP3.LUT R17, R17, 0x3fffffc, RZ, 0xc0, !PT ;  /* 0x03fffffc11117812 */ /* 0x000fe400078ec0ff */
[----:B------:R-:W-:Y:S02]  /*2a20*/  ISETP.LT.AND P6, PT, R20, 0x1010, !P0 ;  /* 0x000010101400780c */ /* 0x000fe400047c1270 */
[----:B------:R-:W-:Y:S01]  /*2a30*/  STS.64 [R192.X4+0x2000], R130 ;  /* 0x00200082c0007388 */ /* 0x000fe20000004a00 */
[----:B------:R-:W-:Y:S01]  /*2a40*/  IMAD.IADD R193, R16, 0x1, R17 ;  /* 0x0000000110c17824 */ /* 0x000fe200078e0211 */
[----:B------:R-:W-:-:S02]  /*2a50*/  LOP3.LUT R20, R2, 0x10, RZ, 0xfc, !PT ;  /* 0x0000001002147812 */ /* 0x000fc400078efcff */
[----:B------:R-:W-:Y:S01]  /*2a60*/  STS.64 [R102.X4+0x80], R132 ;  /* 0x0000808466007388 */ /* 0x000fe20000004a00 */
[----:B------:R-:W-:Y:S02]  /*2a70*/  ISETP.LT.AND P2, PT, R19, 0x1010, !P0 ;  /* 0x000010101300780c */ /* 0x000fe40004741270 */
[C---:B------:R-:W-:Y:S01]  /*2a80*/  LOP3.LUT R18, R0.reuse, 0xc00, RZ, 0xfc, !PT ;  /* 0x00000c0000127812 */ /* 0x040fe200078efcff */
[----:B------:R-:W-:Y:S01]  /*2a90*/  STS.64 [R192.X4+0x2080], R134 ;  /* 0x00208086c0007388 */ /* 0x000fe20000004a00 */
[C---:B------:R-:W-:Y:S02]  /*2aa0*/  LOP3.LUT R19, R0.reuse, 0x1000, RZ, 0xfc, !PT ;  /* 0x0000100000137812 */ /* 0x040fe400078efcff */
[C---:B------:R-:W-:Y:S01]  /*2ab0*/  LOP3.LUT R21, R0.reuse, 0x1400, RZ, 0xfc, !PT ;  /* 0x0000140000157812 */ /* 0x040fe200078efcff */
[----:B------:R-:W-:Y:S01]  /*2ac0*/  STS.64 [R102.X4+0x100], R136 ;  /* 0x0001008866007388 */ /* 0x000fe20000004a00 */
[C---:B------:R-:W-:Y:S02]  /*2ad0*/  LOP3.LUT R22, R0.reuse, 0x1800, RZ, 0xfc, !PT ;  /* 0x0000180000167812 */ /* 0x040fe400078efcff */
[----:B------:R-:W-:Y:S01]  /*2ae0*/  LOP3.LUT R23, R0, 0x1c00, RZ, 0xfc, !PT ;  /* 0x00001c0000177812 */ /* 0x000fe200078efcff */
[----:B------:R-:W-:Y:S01]  /*2af0*/  STS.64 [R193.X4+0x2100], R138 ;  /* 0x0021008ac1007388 */ /* 0x000fe20000004a00 */
[----:B------:R-:W-:-:S02]  /*2b00*/  ISETP.LT.AND P3, PT, R20, 0x1010, !P0 ;  /* 0x000010101400780c */ /* 0x000fc40004761270 */
[----:B------:R-:W-:Y:S01]  /*2b10*/  SHF.R.U32.HI R18, RZ, 0x6, R18 ;  /* 0x00000006ff127819 */ /* 0x000fe20000011612 */
[----:B------:R-:W-:Y:S01]  /*2b20*/  STS.64 [R102.X4+0x180], R148 ;  /* 0x0001809466007388 */ /* 0x000fe20000004a00 */
[----:B------:R-:W-:Y:S02]  /*2b30*/  SHF.R.U32.HI R20, RZ, 0x6, R19 ;  /* 0x00000006ff147819 */ /* 0x000fe40000011613 */
[----:B------:R-:W-:Y:S01]  /*2b40*/  SHF.R.U32.HI R21, RZ, 0x6, R21 ;  /* 0x00000006ff157819 */ /* 0x000fe20000011615 */
[----:B------:R-:W-:Y:S01]  /*2b50*/  STS.64 [R193.X4+0x2180], R150 ;  /* 0x00218096c1007388 */ /* 0x000fe20000004a00 */
[----:B------:R-:W-:Y:S02]  /*2b60*/  SHF.R.U32.HI R22, RZ, 0x6, R22 ;  /* 0x00000006ff167819 */ /* 0x000fe40000011616 */
[----:B------:R-:W-:Y:S01]  /*2b70*/  SHF.R.U32.HI R24, RZ, 0x6, R23 ;  /* 0x00000006ff187819 */ /* 0x000fe20000011617 */
[----:B------:R-:W-:Y:S01]  /*2b80*/  STS.64 [R102.X4+0x200], R152 ;  /* 0x0002009866007388 */ /* 0x000fe20000004a00 */
[----:B------:R-:W-:-:S02]  /*2b90*/  LOP3.LUT R19, R18, 0x3c, RZ, 0xc0, !PT ;  /* 0x0000003c12137812 */ /* 0x000fc400078ec0ff */
[----:B------:R-:W-:Y:S01]  /*2ba0*/  LOP3.LUT R99, R20, 0x4c, RZ, 0xc0, !PT ;  /* 0x0000004c14637812 */ /* 0x000fe200078ec0ff */
[----:B------:R-:W-:Y:S01]  /*2bb0*/  STS.64 [R193.X4+0x2200], R154 ;  /* 0x0022009ac1007388 */ /* 0x000fe20000004a00 */
[----:B------:R-:W-:Y:S01]  /*2bc0*/  LOP3.LUT R21, R21, 0x5c, RZ, 0xc0, !PT ;  /* 0x0000005c15157812 */ /* 0x000fe200078ec0ff */
[----:B------:R-:W-:Y:S01]  /*2bd0*/  IMAD.IADD R96, R0, 0x1, R19 ;  /* 0x0000000100607824 */ /* 0x000fe200078e0213 */
[----:B------:R-:W-:Y:S01]  /*2be0*/  LOP3.LUT R23, R22, 0x6c, RZ, 0xc0, !PT ;  /* 0x0000006c16177812 */ /* 0x000fe200078ec0ff */
[----:B------:R-:W-:Y:S01]  /*2bf0*/  STS.64 [R102.X4+0x280], R160 ;  /* 0x000280a066007388 */ /* 0x000fe20000004a00 */
[----:B------:R-:W-:Y:S01]  /*2c00*/  LOP3.LUT R25, R24, 0x7c, RZ, 0xc0, !PT ;  /* 0x0000007c18197812 */ /* 0x000fe200078ec0ff */
[----:B------:R-:W-:Y:S01]  /*2c10*/  IMAD.IADD R99, R0, 0x1, R99 ;  /* 0x0000000100637824 */ /* 0x000fe200078e0263 */
[----:B------:R-:W-:Y:S01]  /*2c20*/  ISETP.LT.AND P1, PT, R2, 0x1010, !P0 ;  /* 0x000010100200780c */ /* 0x000fe20004721270 */
[----:B------:R-:W-:Y:S01]  /*2c30*/  STS.64 [R193.X4+0x2280], R162 ;  /* 0x002280a2c1007388 */ /* 0x000fe20000004a00 */
[----:B------:R-:W-:-:S02]  /*2c40*/  IMAD.IADD R97, R0, 0x1, R21 ;  /* 0x0000000100617824 */ /* 0x000fc400078e0215 */
[C---:B------:R-:W-:Y:S01]  /*2c50*/  IMAD.IADD R3, R0.reuse, 0x1, R23 ;  /* 0x0000000100037824 */ /* 0x040fe200078e0217 */
[----:B------:R-:W-:Y:S01]  /*2c60*/  STS.64 [R102.X4+0x300], R168 ;  /* 0x000300a866007388 */ /* 0x000fe20000004a00 */
[----:B------:R-:W-:-:S03]  /*2c70*/  IMAD.IADD R0, R0, 0x1, R25 ;  /* 0x0000000100007824 */ /* 0x000fc600078e0219 */
[----:B------:R-:W-:Y:S04]  /*2c80*/  STS.64 [R193.X4+0x2300], R170 ;  /* 0x002300aac1007388 */ /* 0x000fe80000004a00 */
[----:B------:R-:W-:Y:S04]  /*2c90*/  STS.64 [R102.X4+0x380], R164 ;  /* 0x000380a466007388 */ /* 0x000fe80000004a00 */
[----:B------:R-:W-:Y:S04]  /*2ca0*/  STS.64 [R193.X4+0x2380], R166 ;  /* 0x002380a6c1007388 */ /* 0x000fe80000004a00 */
[----:B------:R-:W-:Y:S06]  /*2cb0*/  BAR.SYNC.DEFER_BLOCKING 0x0 ;  /* 0x0000000000007b1d */ /* 0x000fec0000010000 */
[----:B------:R-:W1:Y:S04]  /*2cc0*/  LDS.128 R132, [R100.X4] ;  /* 0x0000000064847984 */ /* 0x000e680000004c00 */
[----:B------:R-:W2:Y:S04]  /*2cd0*/  LDS.128 R92, [R101.X4+0x1000] ;  /* 0x00100000655c7984 */ /* 0x000ea80000004c00 */
[----:B------:R-:W3:Y:S04]  /*2ce0*/  LDS.128 R88, [R98.X4+0x2000] ;  /* 0x0020000062587984 */ /* 0x000ee80000004c00 */
[----:B------:R-:W4:Y:S04]  /*2cf0*/  LDS.128 R32, [R96.X4+0x3000] ;  /* 0x0030000060207984 */ /* 0x000f280000004c00 */
[----:B------:R-:W1:Y:S04]  /*2d00*/  LDS.128 R28, [R99.X4+0x4000] ;  /* 0x00400000631c7984 */ /* 0x000e680000004c00 */
[----:B------:R-:W1:Y:S04]  /*2d10*/  LDS.128 R24, [R97.X4+0x5000] ;  /* 0x0050000061187984 */ /* 0x000e680000004c00 */
[----:B------:R-:W1:Y:S04]  /*2d20*/  LDS.128 R20, [R3.X4+0x6000] ;  /* 0x0060000003147984 */ /* 0x000e680000004c00 */
[----:B------:R-:W1:Y:S04]  /*2d30*/  LDS.128 R16, [R0.X4+0x7000] ;  /* 0x0070000000107984 */ /* 0x000e680000004c00 */
[----:B------:R-:W-:Y:S06]  /*2d40*/  BAR.SYNC.DEFER_BLOCKING 0x0 ;  /* 0x0000000000007b1d */ /* 0x000fec0000010000 */
[----:B------:R-:W-:Y:S04]  /*2d50*/  STS.64 [R102.X4], R156 ;  /* 0x0000009c66007388 */ /* 0x000fe80000004a00 */
[----:B------:R-:W-:Y:S04]  /*2d60*/  STS.64 [R192.X4+0x2000], R158 ;  /* 0x0020009ec0007388 */ /* 0x000fe80000004a00 */
        /* <DEDUP_REMOVED lines=14> */
[----:B------:R-:W-:Y:S06]  /*2e50*/  BAR.SYNC.DEFER_BLOCKING 0x0 ;  /* 0x0000000000007b1d */ /* 0x000fec0000010000 */
[----:B------:R-:W1:Y:S04]  /*2e60*/  LDS.128 R128, [R100.X4] ;  /* 0x0000000064807984 */ /* 0x000e680000004c00 */
[----:B------:R-:W1:Y:S04]  /*2e70*/  LDS.128 R124, [R101.X4+0x1000] ;  /* 0x00100000657c7984 */ /* 0x000e680000004c00 */
[----:B------:R-:W1:Y:S04]  /*2e80*/  LDS.128 R112, [R98.X4+0x2000] ;  /* 0x0020000062707984 */ /* 0x000e680000004c00 */
[----:B------:R-:W1:Y:S04]  /*2e90*/  LDS.128 R108, [R96.X4+0x3000] ;  /* 0x00300000606c7984 */ /* 0x000e680000004c00 */
        /* <DEDUP_REMOVED lines=13> */
[----:B------:R1:W-:Y:S04]  /*2f70*/  STS.64 [R102.X4+0x200], R72 ;  /* 0x0002004866007388 */ /* 0x0003e80000004a00 */
[----:B------:R-:W-:Y:S04]  /*2f80*/  STS.64 [R193.X4+0x2200], R74 ;  /* 0x0022004ac1007388 */ /* 0x000fe80000004a00 */
[----:B------:R-:W-:Y:S04]  /*2f90*/  STS.64 [R102.X4+0x280], R76 ;  /* 0x0002804c66007388 */ /* 0x000fe80000004a00 */
[----:B------:R-:W-:Y:S01]  /*2fa0*/  STS.64 [R193.X4+0x2280], R78 ;  /* 0x0022804ec1007388 */ /* 0x000fe20000004a00 */
[----:B-1----:R-:W-:-:S03]  /*2fb0*/  IADD3 R73, R103, 0x48000, RZ ;  /* 0x0004800067497810 */ /* 0x002fc60007ffe0ff */
        /* <DEDUP_REMOVED lines=14> */
[----:B------:R1:W-:Y:S04]  /*30a0*/  STS.64 [R102.X4], R4 ;  /* 0x0000000466007388 */ /* 0x0003e80000004a00 */
[----:B------:R2:W-:Y:S04]  /*30b0*/  STS.64 [R192.X4+0x2000], R6 ;  /* 0x00200006c0007388 */ /* 0x0005e80000004a00 */
[----:B------:R3:W-:Y:S04]  /*30c0*/  STS.64 [R102.X4+0x80], R8 ;  /* 0x0000800866007388 */ /* 0x0007e80000004a00 */
[----:B------:R4:W-:Y:S01]  /*30d0*/  STS.64 [R192.X4+0x2080], R10 ;  /* 0x0020800ac0007388 */ /* 0x0009e20000004a00 */
[----:B-1----:R-:W-:Y:S01]  /*30e0*/  IMAD.MOV.U32 R4, RZ, RZ, 0x4 ;  /* 0x00000004ff047424 */ /* 0x002fe200078e00ff */
[----:B------:R-:W-:-:S02]  /*30f0*/  LOP3.LUT R5, R2, 0x18, RZ, 0xfc, !PT ;  /* 0x0000001802057812 */ /* 0x000fc400078efcff */
[----:B------:R1:W-:Y:S01]  /*3100*/  STS.64 [R102.X4+0x100], R12 ;  /* 0x0001000c66007388 */ /* 0x0003e20000004a00 */
[----:B--2---:R-:W-:-:S03]  /*3110*/  IMAD.WIDE R6, R103, R4, c[0x0][0x170] ;  /* 0x00005c0067067625 */ /* 0x004fc600078e0204 */
[----:B------:R2:W-:Y:S01]  /*3120*/  STS.64 [R193.X4+0x2100], R14 ;  /* 0x0021000ec1007388 */ /* 0x0005e20000004a00 */
[----:B---3--:R-:W-:-:S03]  /*3130*/  IADD3 R9, R103, 0xc000, RZ ;  /* 0x0000c00067097810 */ /* 0x008fc60007ffe0ff */
[----:B------:R-:W-:Y:S01]  /*3140*/  STS.64 [R102.X4+0x180], R188 ;  /* 0x000180bc66007388 */ /* 0x000fe20000004a00 */
[----:B----4-:R-:W-:Y:S01]  /*3150*/  IADD3 R11, R103, 0x18000, RZ ;  /* 0x00018000670b7810 */ /* 0x010fe20007ffe0ff */
[-C--:B------:R-:W-:Y:S02]  /*3160*/  IMAD.WIDE R8, R9, R4.reuse, c[0x0][0x170] ;  /* 0x00005c0009087625 */ /* 0x080fe400078e0204 */
[----:B------:R-:W-:Y:S01]  /*3170*/  STS.64 [R193.X4+0x2180], R190 ;  /* 0x002180bec1007388 */ /* 0x000fe20000004a00 */
[----:B-1----:R-:W-:Y:S01]  /*3180*/  IADD3 R13, R103, 0x24000, RZ ;  /* 0x00024000670d7810 */ /* 0x002fe20007ffe0ff */
[-C--:B------:R-:W-:Y:S02]  /*3190*/  IMAD.WIDE R10, R11, R4.reuse, c[0x0][0x170] ;  /* 0x00005c000b0a7625 */ /* 0x080fe400078e0204 */
[----:B------:R-:W-:Y:S01]  /*31a0*/  STS.64 [R102.X4+0x200], R184 ;  /* 0x000200b866007388 */ /* 0x000fe20000004a00 */
[----:B--2---:R-:W-:Y:S01]  /*31b0*/  IADD3 R15, R103, 0x3c000, RZ ;  /* 0x0003c000670f7810 */ /* 0x004fe20007ffe0ff */
[----:B------:R-:W-:Y:S01]  /*31c0*/  IMAD.WIDE R12, R13, R4, c[0x0][0x170] ;  /* 0x00005c000d0c7625 */ /* 0x000fe200078e0204 */
[----:B------:R-:W-:Y:S01]  /*31d0*/  LOP3.LUT R14, R2, 0x58, RZ, 0xfc, !PT ;  /* 0x00000058020e7812 */ /* 0x000fe200078efcff */
        /* <DEDUP_REMOVED lines=8> */
[----:B------:R1:W-:Y:S01]  /*3260*/  @P1 STG.E.128 [R6.64], R132 ;  /* 0x0000008406001986 */ /* 0x0003e2000c101d0e */
[----:B------:R-:W-:-:S02]  /*3270*/  ISETP.LT.AND P1, PT, R5, 0x1010, !P0 ;  /* 0x000010100500780c */ /* 0x000fc40004721270 */
[C---:B------:R-:W-:Y:S01]  /*3280*/  LOP3.LUT R5, R2.reuse, 0x1c, RZ, 0xfc, !PT ;  /* 0x0000001c02057812 */ /* 0x040fe200078efcff */
[----:B------:R2:W-:Y:S03]  /*3290*/  @P6 STG.E.128 [R8.64], R92 ;  /* 0x0000005c08006986 */ /* 0x0005e6000c101d0e */
[----:B------:R-:W-:Y:S01]  /*32a0*/  ISETP.LT.AND P6, PT, R5, 0x1010, !P0 ;  /* 0x000010100500780c */ /* 0x000fe200047c1270 */
[----:B------:R3:W-:Y:S01]  /*32b0*/  @P5 STG.E.128 [R10.64], R88 ;  /* 0x000000580a005986 */ /* 0x0007e2000c101d0e */
[----:B------:R-:W-:-:S03]  /*32c0*/  LOP3.LUT R5, R2, 0x20, RZ, 0xfc, !PT ;  /* 0x0000002002057812 */ /* 0x000fc600078efcff */
[----:B------:R4:W-:Y:S01]  /*32d0*/  @P4 STG.E.128 [R12.64], R32 ;  /* 0x000000200c004986 */ /* 0x0009e2000c101d0e */
[----:B------:R-:W-:Y:S02]  /*32e0*/  ISETP.LT.AND P5, PT, R5, 0x1010, !P0 ;  /* 0x000010100500780c */ /* 0x000fe400047a1270 */
[C---:B------:R-:W-:Y:S01]  /*32f0*/  LOP3.LUT R5, R2.reuse, 0x24, RZ, 0xfc, !PT ;  /* 0x0000002402057812 */ /* 0x040fe200078efcff */
[----:B------:R-:W-:Y:S01]  /*3300*/  LDS.128 R32, [R99.X4+0x4000] ;  /* 0x0040000063207984 */ /* 0x000fe20000004c00 */
[----:B-1----:R-:W-:Y:S02]  /*3310*/  IADD3 R7, R103, 0x30000, RZ ;  /* 0x0003000067077810 */ /* 0x002fe40007ffe0ff */
[----:B------:R-:W-:Y:S02]  /*3320*/  ISETP.LT.AND P4, PT, R5, 0x1010, !P0 ;  /* 0x000010100500780c */ /* 0x000fe40004781270 */
[----:B------:R-:W-:Y:S01]  /*3330*/  LOP3.LUT R5, R2, 0x28, RZ, 0xfc, !PT ;  /* 0x0000002802057812 */ /* 0x000fe200078efcff */
[----:B------:R-:W-:-:S04]  /*3340*/  IMAD.WIDE R6, R7, R4, c[0x0][0x170] ;  /* 0x00005c0007067625 */ /* 0x000fc800078e0204 */
[-C--:B--2---:R-:W-:Y:S01]  /*3350*/  IMAD.WIDE R8, R15, R4.reuse, c[0x0][0x170] ;  /* 0x00005c000f087625 */ /* 0x084fe200078e0204 */
[----:B------:R1:W-:Y:S01]  /*3360*/  @P3 STG.E.128 [R6.64], R28 ;  /* 0x0000001c06003986 */ /* 0x0003e2000c101d0e */
[----:B------:R-:W-:Y:S02]  /*3370*/  ISETP.LT.AND P3, PT, R5, 0x1010, !P0 ;  /* 0x000010100500780c */ /* 0x000fe40004761270 */
[C---:B------:R-:W-:Y:S01]  /*3380*/  LOP3.LUT R5, R2.reuse, 0x2c, RZ, 0xfc, !PT ;  /* 0x0000002c02057812 */ /* 0x040fe200078efcff */
[-C--:B---3--:R-:W-:Y:S01]  /*3390*/  IMAD.WIDE R10, R73, R4.reuse, c[0x0][0x170] ;  /* 0x00005c00490a7625 */ /* 0x088fe200078e0204 */
[----:B------:R2:W-:Y:S01]  /*33a0*/  @P2 STG.E.128 [R8.64], R24 ;  /* 0x0000001808002986 */ /* 0x0005e2000c101d0e */
[----:B----4-:R-:W-:Y:S02]  /*33b0*/  IADD3 R13, R103, 0x54000, RZ ;  /* 0x00054000670d7810 */ /* 0x010fe40007ffe0ff */
[----:B------:R-:W-:Y:S01]  /*33c0*/  ISETP.LT.AND P2, PT, R5, 0x1010, !P0 ;  /* 0x000010100500780c */ /* 0x000fe20004741270 */
[----:B------:R3:W-:Y:S01]  /*33d0*/  @P1 STG.E.128 [R10.64], R20 ;  /* 0x000000140a001986 */ /* 0x0007e2000c101d0e */
[----:B------:R-:W-:Y:S01]  /*33e0*/  LOP3.LUT R5, R2, 0x30, RZ, 0xfc, !PT ;  /* 0x0000003002057812 */ /* 0x000fe200078efcff */
[----:B------:R-:W-:Y:S01]  /*33f0*/  IMAD.WIDE R12, R13, R4, c[0x0][0x170] ;  /* 0x00005c000d0c7625 */ /* 0x000fe200078e0204 */
[----:B------:R-:W-:Y:S01]  /*3400*/  IADD3 R15, R103, 0x60000, RZ ;  /* 0x00060000670f7810 */ /* 0x000fe20007ffe0ff */
[----:B------:R-:W-:Y:S01]  /*3410*/  LDS.128 R20, [R101.X4+0x1000] ;  /* 0x0010000065147984 */ /* 0x000fe20000004c00 */
[----:B------:R-:W-:-:S02]  /*3420*/  ISETP.LT.AND P1, PT, R5, 0x1010, !P0 ;  /* 0x000010100500780c */ /* 0x000fc40004721270 */
[C---:B------:R-:W-:Y:S01]  /*3430*/  LOP3.LUT R5, R2.reuse, 0x34, RZ, 0xfc, !PT ;  /* 0x0000003402057812 */ /* 0x040fe200078efcff */
[----:B------:R4:W-:Y:S01]  /*3440*/  @P6 STG.E.128 [R12.64], R16 ;  /* 0x000000100c006986 */ /* 0x0009e2000c101d0e */
[----:B-1----:R-:W-:Y:S01]  /*3450*/  IADD3 R29, R103, 0x6c000, RZ ;  /* 0x0006c000671d7810 */ /* 0x002fe20007ffe0ff */
[-C--:B------:R-:W-:Y:S01]  /*3460*/  IMAD.WIDE R6, R15, R4.reuse, c[0x0][0x170] ;  /* 0x00005c000f067625 */ /* 0x080fe200078e0204 */
[----:B------:R-:W-:Y:S01]  /*3470*/  ISETP.LT.AND P6, PT, R5, 0x1010, !P0 ;  /* 0x000010100500780c */ /* 0x000fe200047c1270 */
[----:B------:R-:W-:Y:S01]  /*3480*/  LDS.128 R24, [R98.X4+0x2000] ;  /* 0x0020000062187984 */ /* 0x000fe20000004c00 */
[----:B------:R-:W-:Y:S01]  /*3490*/  LOP3.LUT R5, R2, 0x38, RZ, 0xfc, !PT ;  /* 0x0000003802057812 */ /* 0x000fe200078efcff */
[----:B--2---:R-:W-:Y:S01]  /*34a0*/  IMAD.WIDE R8, R29, R4, c[0x0][0x170] ;  /* 0x00005c001d087625 */ /* 0x004fe200078e0204 */
[----:B------:R-:W-:Y:S01]  /*34b0*/  IADD3 R15, R103, 0x84000, RZ ;  /* 0x00084000670f7810 */ /* 0x000fe20007ffe0ff */
[----:B------:R1:W-:Y:S01]  /*34c0*/  @P5 STG.E.128 [R6.64], R128 ;  /* 0x0000008006005986 */ /* 0x0003e2000c101d0e */
[----:B------:R-:W-:-:S02]  /*34d0*/  ISETP.LT.AND P5, PT, R5, 0x1010, !P0 ;  /* 0x000010100500780c */ /* 0x000fc400047a1270 */
[----:B---3--:R-:W-:Y:S01]  /*34e0*/  IADD3 R11, R103, 0x78000, RZ ;  /* 0x00078000670b7810 */ /* 0x008fe20007ffe0ff */
[----:B------:R2:W-:Y:S01]  /*34f0*/  @P4 STG.E.128 [R8.64], R124 ;  /* 0x0000007c08004986 */ /* 0x0005e2000c101d0e */
[----:B------:R-:W-:-:S03]  /*3500*/  LOP3.LUT R5, R2, 0x3c, RZ, 0xfc, !PT ;  /* 0x0000003c02057812 */ /* 0x000fc600078efcff */
[-C--:B------:R-:W-:Y:S01]  /*3510*/  IMAD.WIDE R10, R11, R4.reuse, c[0x0][0x170] ;  /* 0x00005c000b0a7625 */ /* 0x080fe200078e0204 */
[----:B------:R-:W-:Y:S01]  /*3520*/  ISETP.LT.AND P4, PT, R5, 0x1010, !P0 ;  /* 0x000010100500780c */ /* 0x000fe20004781270 */
[----:B------:R-:W-:Y:S01]  /*3530*/  LDS.128 R28, [R96.X4+0x3000] ;  /* 0x00300000601c7984 */ /* 0x000fe20000004c00 */
[C---:B------:R-:W-:Y:S01]  /*3540*/  LOP3.LUT R5, R2.reuse, 0x40, RZ, 0xfc, !PT ;  /* 0x0000004002057812 */ /* 0x040fe200078efcff */
[-C--:B----4-:R-:W-:Y:S01]  /*3550*/  IMAD.WIDE R12, R15, R4.reuse, c[0x0][0x170] ;  /* 0x00005c000f0c7625 */ /* 0x090fe200078e0204 */
[----:B------:R-:W-:Y:S01]  /*3560*/  IADD3 R17, R103, 0x90000, RZ ;  /* 0x0009000067117810 */ /* 0x000fe20007ffe0ff */
[----:B------:R3:W-:Y:S01]  /*3570*/  @P3 STG.E.128 [R10.64], R112 ;  /* 0x000000700a003986 */ /* 0x0007e2000c101d0e */
[----:B------:R-:W-:Y:S02]  /*3580*/  ISETP.LT.AND P3, PT, R5, 0x1010, !P0 ;  /* 0x000010100500780c */ /* 0x000fe40004761270 */
[----:B------:R-:W-:Y:S01]  /*3590*/  LOP3.LUT R5, R2, 0x44, RZ, 0xfc, !PT ;  /* 0x0000004402057812 */ /* 0x000fe200078efcff */
[----:B-1----:R-:W-:Y:S01]  /*35a0*/  IMAD.WIDE R6, R17, R4, c[0x0][0x170] ;  /* 0x00005c0011067625 */ /* 0x002fe200078e0204 */
[----:B------:R1:W-:Y:S01]  /*35b0*/  @P2 STG.E.128 [R12.64], R108 ;  /* 0x0000006c0c002986 */ /* 0x0003e2000c101d0e */
[----:B------:R-:W-:-:S02]  /*35c0*/  IADD3 R15, R103, 0xa8000, RZ ;  /* 0x000a8000670f7810 */ /* 0x000fc40007ffe0ff */
[----:B--2---:R-:W-:Y:S01]  /*35d0*/  IADD3 R9, R103, 0x9c000, RZ ;  /* 0x0009c00067097810 */ /* 0x004fe20007ffe0ff */
[----:B------:R2:W-:Y:S01]  /*35e0*/  @P1 STG.E.128 [R6.64], R104 ;  /* 0x0000006806001986 */ /* 0x0005e2000c101d0e */
[----:B------:R-:W-:Y:S02]  /*35f0*/  ISETP.LT.AND P2, PT, R5, 0x1010, !P0 ;  /* 0x000010100500780c */ /* 0x000fe40004741270 */
[C---:B------:R-:W-:Y:S01]  /*3600*/  LOP3.LUT R5, R2.reuse, 0x48, RZ, 0xfc, !PT ;  /* 0x0000004802057812 */ /* 0x040fe200078efcff */
[-C--:B------:R-:W-:Y:S01]  /*3610*/  IMAD.WIDE R8, R9, R4.reuse, c[0x0][0x170] ;  /* 0x00005c0009087625 */ /* 0x080fe200078e0204 */
[----:B------:R-:W-:Y:S02]  /*3620*/  IADD3 R17, R103, 0xb4000, RZ ;  /* 0x000b400067117810 */ /* 0x000fe40007ffe0ff */
[----:B------:R-:W-:Y:S02]  /*3630*/  ISETP.LT.AND P1, PT, R5, 0x1010, !P0 ;  /* 0x000010100500780c */ /* 0x000fe40004721270 */
[----:B------:R-:W-:Y:S01]  /*3640*/  LOP3.LUT R5, R2, 0x4c, RZ, 0xfc, !PT ;  /* 0x0000004c02057812 */ /* 0x000fe200078efcff */
[----:B---3--:R-:W-:Y:S01]  /*3650*/  IMAD.WIDE R10, R15, R4, c[0x0][0x170] ;  /* 0x00005c000f0a7625 */ /* 0x008fe200078e0204 */
[----:B------:R3:W-:Y:S01]  /*3660*/  @P6 STG.E.128 [R8.64], R44 ;  /* 0x0000002c08006986 */ /* 0x0007e2000c101d0e */
[----:B------:R-:W-:-:S02]  /*3670*/  IADD3 R15, R103, 0xcc000, RZ ;  /* 0x000cc000670f7810 */ /* 0x000fc40007ffe0ff */
[----:B------:R-:W-:Y:S01]  /*3680*/  ISETP.LT.AND P6, PT, R5, 0x1010, !P0 ;  /* 0x000010100500780c */ /* 0x000fe200047c1270 */
[-C--:B-1----:R-:W-:Y:S01]  /*3690*/  IMAD.WIDE R12, R17, R4.reuse, c[0x0][0x170] ;  /* 0x00005c00110c7625 */ /* 0x082fe200078e0204 */
[C---:B------:R-:W-:Y:S01]  /*36a0*/  LOP3.LUT R5, R2.reuse, 0x50, RZ, 0xfc, !PT ;  /* 0x0000005002057812 */ /* 0x040fe200078efcff */
[----:B------:R1:W-:Y:S01]  /*36b0*/  @P5 STG.E.128 [R10.64], R40 ;  /* 0x000000280a005986 */ /* 0x0003e2000c101d0e */
[----:B--2---:R-:W-:Y:S02]  /*36c0*/  IADD3 R7, R103, 0xc0000, RZ ;  /* 0x000c000067077810 */ /* 0x004fe40007ffe0ff */
[----:B------:R-:W-:Y:S01]  /*36d0*/  ISETP.LT.AND P5, PT, R5, 0x1010, !P0 ;  /* 0x000010100500780c */ /* 0x000fe200047a1270 */
[----:B------:R-:W2:Y:S01]  /*36e0*/  LDS.128 R16, [R100.X4] ;  /* 0x0000000064107984 */ /* 0x000ea20000004c00 */
[----:B------:R-:W-:Y:S01]  /*36f0*/  LOP3.LUT R5, R2, 0x54, RZ, 0xfc, !PT ;  /* 0x0000005402057812 */ /* 0x000fe200078efcff */
[----:B------:R-:W-:Y:S02]  /*3700*/  IMAD.WIDE R6, R7, R4, c[0x0][0x170] ;  /* 0x00005c0007067625 */ /* 0x000fe400078e0204 */
[----:B------:R4:W-:Y:S01]  /*3710*/  @P4 STG.E.128 [R12.64], R36 ;  /* 0x000000240c004986 */ /* 0x0009e2000c101d0e */
[----:B------:R-:W-:-:S02]  /*3720*/  ISETP.LT.AND P4, PT, R5, 0x1010, !P0 ;  /* 0x000010100500780c */ /* 0x000fc40004781270 */
[----:B------:R-:W-:Y:S01]  /*3730*/  LOP3.LUT R5, R2, 0x5c, RZ, 0xfc, !PT ;  /* 0x0000005c02057812 */ /* 0x000fe200078efcff */
[----:B---3--:R-:W-:Y:S01]  /*3740*/  IMAD.WIDE R8, R15, R4, c[0x0][0x170] ;  /* 0x00005c000f087625 */ /* 0x008fe200078e0204 */
[----:B------:R3:W-:Y:S01]  /*3750*/  @P3 STG.E.128 [R6.64], R120 ;  /* 0x0000007806003986 */ /* 0x0007e2000c101d0e */
[----:B------:R-:W-:Y:S02]  /*3760*/  ISETP.LT.AND P3, PT, R14, 0x1010, !P0 ;  /* 0x000010100e00780c */ /* 0x000fe40004761270 */
[----:B------:R-:W-:Y:S01]  /*3770*/  LOP3.LUT R14, R2, 0x74, RZ, 0xfc, !PT ;  /* 0x00000074020e7812 */ /* 0x000fe200078efcff */
[----:B------:R3:W-:Y:S01]  /*3780*/  @P2 STG.E.128 [R8.64], R116 ;  /* 0x0000007408002986 */ /* 0x0007e2000c101d0e */
[----:B------:R-:W-:Y:S02]  /*3790*/  ISETP.LT.AND P2, PT, R5, 0x1010, !P0 ;  /* 0x000010100500780c */ /* 0x000fe40004741270 */
[C---:B-1----:R-:W-:Y:S01]  /*37a0*/  IADD3 R11, R103.reuse, 0xd8000, RZ ;  /* 0x000d8000670b7810 */ /* 0x042fe20007ffe0ff */
[----:B------:R-:W1:Y:S01]  /*37b0*/  LDS.128 R36, [R97.X4+0x5000] ;  /* 0x0050000061247984 */ /* 0x000e620000004c00 */
[----:B------:R-:W-:-:S02]  /*37c0*/  IADD3 R5, R103, 0xe4000, RZ ;  /* 0x000e400067057810 */ /* 0x000fc40007ffe0ff */
[C---:B------:R-:W-:Y:S01]  /*37d0*/  IADD3 R15, R103.reuse, 0x168000, RZ ;  /* 0x00168000670f7810 */ /* 0x040fe20007ffe0ff */
[----:B------:R-:W1:Y:S01]  /*37e0*/  LDS.128 R40, [R3.X4+0x6000] ;  /* 0x0060000003287984 */ /* 0x000e620000004c00 */
[----:B----4-:R-:W-:Y:S01]  /*37f0*/  IADD3 R13, R103, 0xf0000, RZ ;  /* 0x000f0000670d7810 */ /* 0x010fe20007ffe0ff */
[----:B------:R-:W-:Y:S01]  /*3800*/  IMAD.WIDE R10, R11, R4, c[0x0][0x170] ;  /* 0x00005c000b0a7625 */ /* 0x000fe200078e0204 */
[----:B------:R-:W-:-:S03]  /*3810*/  LOP3.LUT R12, R2, 0x60, RZ, 0xfc, !PT ;  /* 0x00000060020c7812 */ /* 0x000fc600078efcff */
[-C--:B---3--:R-:W-:Y:S01]  /*3820*/  IMAD.WIDE R6, R5, R4.reuse, c[0x0][0x170] ;  /* 0x00005c0005067625 */ /* 0x088fe200078e0204 */
[----:B------:R3:W-:Y:S01]  /*3830*/  @P1 STG.E.128 [R10.64], R68 ;  /* 0x000000440a001986 */ /* 0x0007e2000c101d0e */
[----:B------:R-:W-:Y:S02]  /*3840*/  LOP3.LUT R5, R2, 0x64, RZ, 0xfc, !PT ;  /* 0x0000006402057812 */ /* 0x000fe400078efcff */
[----:B------:R-:W-:Y:S01]  /*3850*/  IMAD.WIDE R8, R13, R4, c[0x0][0x170] ;  /* 0x00005c000d087625 */ /* 0x000fe200078e0204 */
[----:B------:R-:W-:Y:S01]  /*3860*/  IADD3 R13, R103, 0xfc000, RZ ;  /* 0x000fc000670d7810 */ /* 0x000fe20007ffe0ff */
[----:B------:R4:W-:Y:S01]  /*3870*/  @P6 STG.E.128 [R6.64], R64 ;  /* 0x0000004006006986 */ /* 0x0009e2000c101d0e */
[----:B------:R-:W-:Y:S02]  /*3880*/  ISETP.LT.AND P1, PT, R12, 0x1010, !P0 ;  /* 0x000010100c00780c */ /* 0x000fe40004721270 */
[----:B------:R-:W-:Y:S01]  /*3890*/  ISETP.LT.AND P6, PT, R5, 0x1010, !P0 ;  /* 0x000010100500780c */ /* 0x000fe200047c1270 */
[----:B------:R2:W-:Y:S01]  /*38a0*/  @P5 STG.E.128 [R8.64], R60 ;  /* 0x0000003c08005986 */ /* 0x0005e2000c101d0e */
[----:B------:R-:W-:-:S02]  /*38b0*/  LOP3.LUT R5, R2, 0x68, RZ, 0xfc, !PT ;  /* 0x0000006802057812 */ /* 0x000fc400078efcff */
[C---:B------:R-:W-:Y:S02]  /*38c0*/  LOP3.LUT R12, R2.reuse, 0x6c, RZ, 0xfc, !PT ;  /* 0x0000006c020c7812 */ /* 0x040fe400078efcff */
[----:B------:R-:W-:Y:S02]  /*38d0*/  ISETP.LT.AND P5, PT, R5, 0x1010, !P0 ;  /* 0x000010100500780c */ /* 0x000fe400047a1270 */
[----:B------:R-:W-:Y:S02]  /*38e0*/  LOP3.LUT R5, R2, 0x70, RZ, 0xfc, !PT ;  /* 0x0000007002057812 */ /* 0x000fe400078efcff */
[C---:B---3--:R-:W-:Y:S02]  /*38f0*/  IADD3 R11, R103.reuse, 0x108000, RZ ;  /* 0x00108000670b7810 */ /* 0x048fe40007ffe0ff */
[----:B------:R-:W-:Y:S01]  /*3900*/  IADD3 R3, R103, 0x12c000, RZ ;  /* 0x0012c00067037810 */ /* 0x000fe20007ffe0ff */
[----:B----4-:R-:W-:Y:S01]  /*3910*/  IMAD.WIDE R6, R13, R4, c[0x0][0x170] ;  /* 0x00005c000d067625 */ /* 0x010fe200078e0204 */
[----:B------:R-:W-:-:S03]  /*3920*/  IADD3 R13, R103, 0x114000, RZ ;  /* 0x00114000670d7810 */ /* 0x000fc60007ffe0ff */
[-C--:B--2---:R-:W-:Y:S01]  /*3930*/  IMAD.WIDE R8, R11, R4.reuse, c[0x0][0x170] ;  /* 0x00005c000b087625 */ /* 0x084fe200078e0204 */
[----:B------:R2:W-:Y:S01]  /*3940*/  @P4 STG.E.128 [R6.64], R56 ;  /* 0x0000003806004986 */ /* 0x0005e2000c101d0e */
[----:B------:R-:W-:Y:S02]  /*3950*/  ISETP.LT.AND P4, PT, R12, 0x1010, !P0 ;  /* 0x000010100c00780c */ /* 0x000fe40004781270 */
[-C--:B------:R-:W-:Y:S01]  /*3960*/  IMAD.WIDE R10, R13, R4.reuse, c[0x0][0x170] ;  /* 0x00005c000d0a7625 */ /* 0x080fe200078e0204 */
[----:B------:R-:W-:Y:S01]  /*3970*/  IADD3 R13, R103, 0x120000, RZ ;  /* 0x00120000670d7810 */ /* 0x000fe20007ffe0ff */
[----:B------:R3:W-:Y:S01]  /*3980*/  @P3 STG.E.128 [R8.64], R48 ;  /* 0x0000003008003986 */ /* 0x0007e2000c101d0e */
[----:B------:R-:W-:Y:S02]  /*3990*/  ISETP.LT.AND P3, PT, R5, 0x1010, !P0 ;  /* 0x000010100500780c */ /* 0x000fe40004761270 */
[----:B------:R-:W-:Y:S01]  /*39a0*/  LOP3.LUT R5, R2, 0x7c, RZ, 0xfc, !PT ;  /* 0x0000007c02057812 */ /* 0x000fe200078efcff */
[----:B------:R-:W-:Y:S01]  /*39b0*/  IMAD.WIDE R12, R13, R4, c[0x0][0x170] ;  /* 0x00005c000d0c7625 */ /* 0x000fe200078e0204 */
[----:B------:R4:W-:Y:S01]  /*39c0*/  @P2 STG.E.128 [R10.64], R52 ;  /* 0x000000340a002986 */ /* 0x0009e2000c101d0e */
[----:B------:R-:W-:-:S02]  /*39d0*/  ISETP.LT.AND P2, PT, R14, 0x1010, !P0 ;  /* 0x000010100e00780c */ /* 0x000fc40004741270 */
[-C--:B------:R-:W-:Y:S01]  /*39e0*/  IMAD.WIDE R14, R15, R4.reuse, c[0x0][0x170] ;  /* 0x00005c000f0e7625 */ /* 0x080fe200078e0204 */
[----:B------:R1:W-:Y:S01]  /*39f0*/  @P1 STG.E.128 [R12.64], R16 ;  /* 0x000000100c001986 */ /* 0x0003e2000c101d0e */
[----:B--2---:R-:W-:Y:S02]  /*3a00*/  LOP3.LUT R6, R2, 0x78, RZ, 0xfc, !PT ;  /* 0x0000007802067812 */ /* 0x004fe400078efcff */
[-C--:B------:R-:W-:Y:S01]  /*3a10*/  IMAD.WIDE R2, R3, R4.reuse, c[0x0][0x170] ;  /* 0x00005c0003027625 */ /* 0x080fe200078e0204 */
[C---:B------:R-:W-:Y:S02]  /*3a20*/  IADD3 R7, R103.reuse, 0x138000, RZ ;  /* 0x0013800067077810 */ /* 0x040fe40007ffe0ff */
[----:B------:R-:W-:Y:S02]  /*3a30*/  ISETP.LT.AND P1, PT, R6, 0x1010, !P0 ;  /* 0x000010100600780c */ /* 0x000fe40004721270 */
[----:B---3--:R-:W-:Y:S01]  /*3a40*/  IADD3 R9, R103, 0x144000, RZ ;  /* 0x0014400067097810 */ /* 0x008fe20007ffe0ff */
[-C--:B------:R-:W-:Y:S01]  /*3a50*/  IMAD.WIDE R6, R7, R4.reuse, c[0x0][0x170] ;  /* 0x00005c0007067625 */ /* 0x080fe200078e0204 */
[----:B------:R-:W-:Y:S01]  /*3a60*/  ISETP.LT.AND P0, PT, R5, 0x1010, !P0 ;  /* 0x000010100500780c */ /* 0x000fe20004701270 */
[----:B------:R2:W-:Y:S01]  /*3a70*/  @P6 STG.E.128 [R2.64], R20 ;  /* 0x0000001402006986 */ /* 0x0005e2000c101d0e */
[----:B----4-:R-:W-:Y:S01]  /*3a80*/  IADD3 R11, R103, 0x150000, RZ ;  /* 0x00150000670b7810 */ /* 0x010fe20007ffe0ff */
[-C--:B------:R-:W-:Y:S01]  /*3a90*/  IMAD.WIDE R8, R9, R4.reuse, c[0x0][0x170] ;  /* 0x00005c0009087625 */ /* 0x080fe200078e0204 */
[----:B------:R-:W-:Y:S01]  /*3aa0*/  IADD3 R5, R103, 0x15c000, RZ ;  /* 0x0015c00067057810 */ /* 0x000fe20007ffe0ff */
[----:B------:R2:W-:Y:S02]  /*3ab0*/  @P5 STG.E.128 [R6.64], R24 ;  /* 0x0000001806005986 */ /* 0x0005e4000c101d0e */
[----:B------:R-:W-:-:S02]  /*3ac0*/  IMAD.WIDE R10, R11, R4, c[0x0][0x170] ;  /* 0x00005c000b0a7625 */ /* 0x000fc400078e0204 */
[----:B------:R2:W-:Y:S02]  /*3ad0*/  @P4 STG.E.128 [R8.64], R28 ;  /* 0x0000001c08004986 */ /* 0x0005e4000c101d0e */
[----:B-1----:R-:W-:Y:S02]  /*3ae0*/  IMAD.WIDE R12, R5, R4, c[0x0][0x170] ;  /* 0x00005c00050c7625 */ /* 0x002fe400078e0204 */
[----:B------:R2:W-:Y:S04]  /*3af0*/  @P3 STG.E.128 [R10.64], R32 ;  /* 0x000000200a003986 */ /* 0x0005e8000c101d0e */
[----:B------:R2:W-:Y:S04]  /*3b00*/  @P2 STG.E.128 [R12.64], R36 ;  /* 0x000000240c002986 */ /* 0x0005e8000c101d0e */
[----:B------:R2:W-:Y:S01]  /*3b10*/  @P1 STG.E.128 [R14.64], R40 ;  /* 0x000000280e001986 */ /* 0x0005e2000c101d0e */
[----:B------:R-:W-:Y:S05]  /*3b20*/  @!P0 EXIT ;  /* 0x000000000000894d */ /* 0x000fea0003800000 */
[----:B--2---:R-:W1:Y:S01]  /*3b30*/  LDS.128 R8, [R0.X4+0x7000] ;  /* 0x0070000000087984 */ /* 0x004e620000004c00 */
[----:B------:R-:W-:-:S05]  /*3b40*/  IADD3 R5, R103, 0x174000, RZ ;  /* 0x0017400067057810 */ /* 0x000fca0007ffe0ff */
[----:B------:R-:W-:-:S05]  /*3b50*/  IMAD.WIDE R4, R5, R4, c[0x0][0x170] ;  /* 0x00005c0005047625 */ /* 0x000fca00078e0204 */
[----:B-1----:R-:W-:Y:S01]  /*3b60*/  STG.E.128 [R4.64], R8 ;  /* 0x0000000804007986 */ /* 0x002fe2000c101d0e */
[----:B------:R-:W-:Y:S05]  /*3b70*/  EXIT ;  /* 0x000000000000794d */ /* 0x000fea0003800000 */
.L_x_1:
[----:B------:R-:W-:-:S00]  /*3b80*/  BRA `(.L_x_1) ;  /* 0xfffffff000007947 */ /* 0x000fc0000383ffff */
[----:B------:R-:W-:-:S00]  /*3b90*/  NOP ;  /* 0x0000000000007918 */ /* 0x000fc00000000000 */
        /* <DEDUP_REMOVED lines=14> */
.L_x_2:


//--------------------- .nv.shared.triton_mm      --------------------------
	.section	.nv.shared.triton_mm,"aw",@nobits
	.sectionflags	@""
	.align	16
